	.target	sm_90a

	.elftype	@"ET_EXEC"


//--------------------- .note.nv.tkinfo           --------------------------
	.section	.note.nv.tkinfo,"",@"SHT_NOTE"
	.sectionflags	@"SHF_NOTE_NV_TKINFO"
	.tkinfo
        /*0018*/ 	.word	0x00000002
        /*0030*/ 	.string	""
        /*0030*/ 	.string	"ptxas"
        /*0030*/ 	.string	"Cuda compilation tools, release 13.0, V13.0.88"
        /*0030*/ 	.string	"Build cuda_13.0.r13.0/compiler.36424714_0"
        /*0030*/ 	.string	"-arch sm_90a -m 64 "



//--------------------- .note.nv.cuinfo           --------------------------
	.section	.note.nv.cuinfo,"",@"SHT_NOTE"
	.sectionflags	@"SHF_NOTE_NV_CUINFO"
        /*0018*/ 	.short	0x0002
        /*001a*/ 	.short	0x005a
        /*001c*/ 	.short	0x0082
	.zero		2


//--------------------- .nv.info                  --------------------------
	.section	.nv.info,"",@"SHT_CUDA_INFO"
	.align	4


	//----- nvinfo : EIATTR_REGCOUNT
	.align		4
        /*0000*/ 	.byte	0x04, 0x2f
        /*0002*/ 	.short	(.L_15 - .L_14)
	.align		4
.L_14:
        /*0004*/ 	.word	index@(_ZN7cutlass13device_kernelINS_4gemm6kernel13GemmUniversalIN4cute5tupleIJiiiiEEENS1_10collective13CollectiveMmaINS1_34MainloopSm90TmaGmmaWarpSpecializedILi9ENS5_IJNS4_1CILi1EEESB_SB_EEENS1_32KernelTmaWarpSpecializedPingpongEEENS5_IJNSA_ILi64EEENSA_ILi128EEESF_EEENS_6half_tENS5_IJlSB_lEEESI_SJ_NS4_8TiledMMAINS4_8MMA_AtomIJNS4_4SM904GMMA26MMA_64x128x16_F32F16F16_SSILNSN_5MajorE0ELSP_0ELNSN_7ScaleInE1ELSQ_1EEEEEENS4_6LayoutISC_NS5_IJNSA_ILi0EEESU_SU_EEEEENS5_IJNS4_10UnderscoreESX_SX_EEEEENS4_13SM90_TMA_LOADENS4_14ComposedLayoutINS4_7SwizzleILi3ELi4ELi3EEENS4_18smem_ptr_flag_bitsILi16EEENST_INS5_IJNSA_ILi8EEESF_EEENS5_IJSF_SB_EEEEEEEvNS4_8identityES10_S1A_vS1B_EENS_8epilogue10collective6detail29Sm90TmaWarpSpecializedAdapterINS1E_15DefaultEpilogueISI_SJ_SJ_NS1D_6thread17LinearCombinationISI_Li1EffLNS1I_9ScaleType4KindE0ELNS_15FloatRoundStyleE2ESI_EENS1_15EpilogueDefaultEEEEEvvEEEEvNT_6ParamsE)
        /*0008*/ 	.word	0x000000a8


	//----- nvinfo : EIATTR_FRAME_SIZE
	.align		4
.L_15:
        /*000c*/ 	.byte	0x04, 0x11
        /*000e*/ 	.short	(.L_17 - .L_16)
	.align		4
.L_16:
        /*0010*/ 	.word	index@(_ZN7cutlass13device_kernelINS_4gemm6kernel13GemmUniversalIN4cute5tupleIJiiiiEEENS1_10collective13CollectiveMmaINS1_34MainloopSm90TmaGmmaWarpSpecializedILi9ENS5_IJNS4_1CILi1EEESB_SB_EEENS1_32KernelTmaWarpSpecializedPingpongEEENS5_IJNSA_ILi64EEENSA_ILi128EEESF_EEENS_6half_tENS5_IJlSB_lEEESI_SJ_NS4_8TiledMMAINS4_8MMA_AtomIJNS4_4SM904GMMA26MMA_64x128x16_F32F16F16_SSILNSN_5MajorE0ELSP_0ELNSN_7ScaleInE1ELSQ_1EEEEEENS4_6LayoutISC_NS5_IJNSA_ILi0EEESU_SU_EEEEENS5_IJNS4_10UnderscoreESX_SX_EEEEENS4_13SM90_TMA_LOADENS4_14ComposedLayoutINS4_7SwizzleILi3ELi4ELi3EEENS4_18smem_ptr_flag_bitsILi16EEENST_INS5_IJNSA_ILi8EEESF_EEENS5_IJSF_SB_EEEEEEEvNS4_8identityES10_S1A_vS1B_EENS_8epilogue10collective6detail29Sm90TmaWarpSpecializedAdapterINS1E_15DefaultEpilogueISI_SJ_SJ_NS1D_6thread17LinearCombinationISI_Li1EffLNS1I_9ScaleType4KindE0ELNS_15FloatRoundStyleE2ESI_EENS1_15EpilogueDefaultEEEEEvvEEEEvNT_6ParamsE)
        /*0014*/ 	.word	0x00000008


	//----- nvinfo : EIATTR_MIN_STACK_SIZE
	.align		4
.L_17:
        /*0018*/ 	.byte	0x04, 0x12
        /*001a*/ 	.short	(.L_19 - .L_18)
	.align		4
.L_18:
        /*001c*/ 	.word	index@(_ZN7cutlass13device_kernelINS_4gemm6kernel13GemmUniversalIN4cute5tupleIJiiiiEEENS1_10collective13CollectiveMmaINS1_34MainloopSm90TmaGmmaWarpSpecializedILi9ENS5_IJNS4_1CILi1EEESB_SB_EEENS1_32KernelTmaWarpSpecializedPingpongEEENS5_IJNSA_ILi64EEENSA_ILi128EEESF_EEENS_6half_tENS5_IJlSB_lEEESI_SJ_NS4_8TiledMMAINS4_8MMA_AtomIJNS4_4SM904GMMA26MMA_64x128x16_F32F16F16_SSILNSN_5MajorE0ELSP_0ELNSN_7ScaleInE1ELSQ_1EEEEEENS4_6LayoutISC_NS5_IJNSA_ILi0EEESU_SU_EEEEENS5_IJNS4_10UnderscoreESX_SX_EEEEENS4_13SM90_TMA_LOADENS4_14ComposedLayoutINS4_7SwizzleILi3ELi4ELi3EEENS4_18smem_ptr_flag_bitsILi16EEENST_INS5_IJNSA_ILi8EEESF_EEENS5_IJSF_SB_EEEEEEEvNS4_8identityES10_S1A_vS1B_EENS_8epilogue10collective6detail29Sm90TmaWarpSpecializedAdapterINS1E_15DefaultEpilogueISI_SJ_SJ_NS1D_6thread17LinearCombinationISI_Li1EffLNS1I_9ScaleType4KindE0ELNS_15FloatRoundStyleE2ESI_EENS1_15EpilogueDefaultEEEEEvvEEEEvNT_6ParamsE)
        /*0020*/ 	.word	0x00000008
.L_19:


//--------------------- .nv.compat                --------------------------
	.section	.nv.compat,"",@"SHT_CUDA_COMPAT_INFO"
	.align	4
        /*0000*/ 	.byte	0x02, 0x09, 0x01, 0x00, 0x02, 0x02, 0x04, 0x00, 0x02, 0x05, 0x05, 0x00, 0x03, 0x07, 0x01, 0x01
        /*0010*/ 	.byte	0x02, 0x03, 0x01, 0x00, 0x02, 0x06, 0x01, 0x00, 0x04, 0x0b, 0x08, 0x00, 0x00, 0x00, 0x00, 0x00
        /*0020*/ 	.byte	0x00, 0x00, 0x00, 0x00


//--------------------- .nv.info._ZN7cutlass13device_kernelINS_4gemm6kernel13GemmUniversalIN4cute5tupleIJiiiiEEENS1_10collective13CollectiveMmaINS1_34MainloopSm90TmaGmmaWarpSpecializedILi9ENS5_IJNS4_1CILi1EEESB_SB_EEENS1_32KernelTmaWarpSpecializedPingpongEEENS5_IJNSA_ILi64EEENSA_ILi128EEESF_EEENS_6half_tENS5_IJlSB_lEEESI_SJ_NS4_8TiledMMAINS4_8MMA_AtomIJNS4_4SM904GMMA26MMA_64x128x16_F32F16F16_SSILNSN_5MajorE0ELSP_0ELNSN_7ScaleInE1ELSQ_1EEEEEENS4_6LayoutISC_NS5_IJNSA_ILi0EEESU_SU_EEEEENS5_IJNS4_10UnderscoreESX_SX_EEEEENS4_13SM90_TMA_LOADENS4_14ComposedLayoutINS4_7SwizzleILi3ELi4ELi3EEENS4_18smem_ptr_flag_bitsILi16EEENST_INS5_IJNSA_ILi8EEESF_EEENS5_IJSF_SB_EEEEEEEvNS4_8identityES10_S1A_vS1B_EENS_8epilogue10collective6detail29Sm90TmaWarpSpecializedAdapterINS1E_15DefaultEpilogueISI_SJ_SJ_NS1D_6thread17LinearCombinationISI_Li1EffLNS1I_9ScaleType4KindE0ELNS_15FloatRoundStyleE2ESI_EENS1_15EpilogueDefaultEEEEEvvEEEEvNT_6ParamsE --------------------------
	.section	.nv.info._ZN7cutlass13device_kernelINS_4gemm6kernel13GemmUniversalIN4cute5tupleIJiiiiEEENS1_10collective13CollectiveMmaINS1_34MainloopSm90TmaGmmaWarpSpecializedILi9ENS5_IJNS4_1CILi1EEESB_SB_EEENS1_32KernelTmaWarpSpecializedPingpongEEENS5_IJNSA_ILi64EEENSA_ILi128EEESF_EEENS_6half_tENS5_IJlSB_lEEESI_SJ_NS4_8TiledMMAINS4_8MMA_AtomIJNS4_4SM904GMMA26MMA_64x128x16_F32F16F16_SSILNSN_5MajorE0ELSP_0ELNSN_7ScaleInE1ELSQ_1EEEEEENS4_6LayoutISC_NS5_IJNSA_ILi0EEESU_SU_EEEEENS5_IJNS4_10UnderscoreESX_SX_EEEEENS4_13SM90_TMA_LOADENS4_14ComposedLayoutINS4_7SwizzleILi3ELi4ELi3EEENS4_18smem_ptr_flag_bitsILi16EEENST_INS5_IJNSA_ILi8EEESF_EEENS5_IJSF_SB_EEEEEEEvNS4_8identityES10_S1A_vS1B_EENS_8epilogue10collective6detail29Sm90TmaWarpSpecializedAdapterINS1E_15DefaultEpilogueISI_SJ_SJ_NS1D_6thread17LinearCombinationISI_Li1EffLNS1I_9ScaleType4KindE0ELNS_15FloatRoundStyleE2ESI_EENS1_15EpilogueDefaultEEEEEvvEEEEvNT_6ParamsE,"",@"SHT_CUDA_INFO"
	.sectionflags	@""
	.align	4


	//----- nvinfo : EIATTR_CUDA_API_VERSION
	.align		4
        /*0000*/ 	.byte	0x04, 0x37
        /*0002*/ 	.short	(.L_21 - .L_20)
.L_20:
        /*0004*/ 	.word	0x00000082


	//----- nvinfo : EIATTR_KPARAM_INFO
	.align		4
.L_21:
        /*0008*/ 	.byte	0x04, 0x17
        /*000a*/ 	.short	(.L_23 - .L_22)
.L_22:
        /*000c*/ 	.word	0x00000000
        /*0010*/ 	.short	0x0000
        /*0012*/ 	.short	0x0070
        /*0014*/ 	.byte	0x00, 0xf0, 0x01, 0x10


	//----- nvinfo : EIATTR_SPARSE_MMA_MASK
	.align		4
.L_23:
        /*0018*/ 	.byte	0x03, 0x50
        /*001a*/ 	.short	0x0000


	//----- nvinfo : EIATTR_MAXREG_COUNT
	.align		4
        /*001c*/ 	.byte	0x03, 0x1b
        /*001e*/ 	.short	0x00a8


	//----- nvinfo : EIATTR_NUM_BARRIERS
	.align		4
        /*0020*/ 	.byte	0x02, 0x4c
        /*0022*/ 	.byte	0x01
	.zero		1


	//----- nvinfo : EIATTR_EXTERNS
	.align		4
        /*0024*/ 	.byte	0x04, 0x0f
        /*0026*/ 	.short	(.L_25 - .L_24)


	//   ....[0]....
	.align		4
.L_24:
        /*0028*/ 	.word	index@(__assertfail)


	//----- nvinfo : EIATTR_ANNOTATIONS
	.align		4
.L_25:
        /*002c*/ 	.byte	0x04, 0x55
        /*002e*/ 	.short	(.L_27 - .L_26)


	//   ....[0]....
.L_26:
        /*0030*/ 	.word	0x00000001
        /*0034*/ 	.byte	0xa0, 0x0b, 0x00, 0x00, 0x01, 0x00, 0x00, 0x00, 0xc0, 0x12, 0x00, 0x00, 0x01, 0x00, 0x00, 0x00
        /*0044*/ 	.byte	0x90, 0x61, 0x00, 0x00, 0x01, 0x00, 0x00, 0x00, 0x50, 0x6d, 0x00, 0x00


	//----- nvinfo : EIATTR_MERCURY_ISA_VERSION
	.align		4
.L_27:
        /*0050*/ 	.byte	0x03, 0x5f
        /*0052*/ 	.short	0x0101


	//----- nvinfo : EIATTR_INT_WARP_WIDE_INSTR_OFFSETS
	.align		4
        /*0054*/ 	.byte	0x04, 0x31
        /*0056*/ 	.short	(.L_29 - .L_28)


	//   ....[0]....
.L_28:
        /*0058*/ 	.word	0x000004c0


	//   ....[1]....
        /*005c*/ 	.word	0x000004e0


	//   ....[2]....
        /*0060*/ 	.word	0x00000560


	//   ....[3]....
        /*0064*/ 	.word	0x00000570


	//   ....[4]....
        /*0068*/ 	.word	0x00000580


	//   ....[5]....
        /*006c*/ 	.word	0x000005a0


	//   ....[6]....
        /*0070*/ 	.word	0x00000630


	//   ....[7]....
        /*0074*/ 	.word	0x00000650


	//----- nvinfo : EIATTR_COOP_GROUP_MASK_REGIDS
	.align		4
.L_29:
        /*0078*/ 	.byte	0x04, 0x29
        /*007a*/ 	.short	(.L_31 - .L_30)


	//   ....[0]....
.L_30:
        /*007c*/ 	.word	0xffffffff


	//   ....[1]....
        /*0080*/ 	.word	0xffffffff


	//   ....[2]....
        /*0084*/ 	.word	0xffffffff


	//   ....[3]....
        /*0088*/ 	.word	0xffffffff


	//   ....[4]....
        /*008c*/ 	.word	0xffffffff


	//   ....[5]....
        /*0090*/ 	.word	0xffffffff


	//----- nvinfo : EIATTR_COOP_GROUP_INSTR_OFFSETS
	.align		4
.L_31:
        /*0094*/ 	.byte	0x04, 0x28
        /*0096*/ 	.short	(.L_33 - .L_32)


	//   ....[0]....
.L_32:
        /*0098*/ 	.word	0x00000070


	//   ....[1]....
        /*009c*/ 	.word	0x00000080


	//   ....[2]....
        /*00a0*/ 	.word	0x00000140


	//   ....[3]....
        /*00a4*/ 	.word	0x000003a0


	//   ....[4]....
        /*00a8*/ 	.word	0x000003e0


	//   ....[5]....
        /*00ac*/ 	.word	0x00000420


	//----- nvinfo : EIATTR_REG_RECONFIG
	.align		4
.L_33:
        /*00b0*/ 	.byte	0x01, 0x54
	.zero		2


	//----- nvinfo : EIATTR_SYSCALL_OFFSETS
	.align		4
        /*00b4*/ 	.byte	0x04, 0x46
        /*00b6*/ 	.short	(.L_35 - .L_34)


	//   ....[0]....
.L_34:
        /*00b8*/ 	.word	0x00001740


	//----- nvinfo : EIATTR_MBARRIER_INSTR_OFFSETS
	.align		4
.L_35:
        /*00bc*/ 	.byte	0x04, 0x39
        /*00be*/ 	.short	(.L_37 - .L_36)


	//   ....[0]....
.L_36:
        /*00c0*/ 	.word	0x00000260
        /*00c4*/ 	.word	0x000000ff
        /*00c8*/ 	.word	0x00000000
        /*00cc*/ 	.short	0x0100
        /*00ce*/ 	.byte	0x08
	.zero		1


	//   ....[1]....
        /*00d0*/ 	.word	0x00000270
        /*00d4*/ 	.word	0x000000ff
        /*00d8*/ 	.word	0x00000048
        /*00dc*/ 	.short	0x0100
        /*00de*/ 	.byte	0x08
	.zero		1


	//   ....[2]....
        /*00e0*/ 	.word	0x00000280
        /*00e4*/ 	.word	0x000000ff
        /*00e8*/ 	.word	0x00000008
        /*00ec*/ 	.short	0x0100
        /*00ee*/ 	.byte	0x08
	.zero		1


	//   ....[3]....
        /*00f0*/ 	.word	0x00000290
        /*00f4*/ 	.word	0x000000ff
        /*00f8*/ 	.word	0x00000050
        /*00fc*/ 	.short	0x0100
        /*00fe*/ 	.byte	0x08
	.zero		1


	//   ....[4]....
        /*0100*/ 	.word	0x000002a0
        /*0104*/ 	.word	0x000000ff
        /*0108*/ 	.word	0x00000010
        /*010c*/ 	.short	0x0100
        /*010e*/ 	.byte	0x08
	.zero		1


	//   ....[5]....
        /*0110*/ 	.word	0x000002b0
        /*0114*/ 	.word	0x000000ff
        /*0118*/ 	.word	0x00000058
        /*011c*/ 	.short	0x0100
        /*011e*/ 	.byte	0x08
	.zero		1


	//   ....[6]....
        /*0120*/ 	.word	0x000002c0
        /*0124*/ 	.word	0x000000ff
        /*0128*/ 	.word	0x00000018
        /*012c*/ 	.short	0x0100
        /*012e*/ 	.byte	0x08
	.zero		1


	//   ....[7]....
        /*0130*/ 	.word	0x000002d0
        /*0134*/ 	.word	0x000000ff
        /*0138*/ 	.word	0x00000060
        /*013c*/ 	.short	0x0100
        /*013e*/ 	.byte	0x08
	.zero		1


	//   ....[8]....
        /*0140*/ 	.word	0x000002e0
        /*0144*/ 	.word	0x000000ff
        /*0148*/ 	.word	0x00000020
        /*014c*/ 	.short	0x0100
        /*014e*/ 	.byte	0x08
	.zero		1


	//   ....[9]....
        /*0150*/ 	.word	0x000002f0
        /*0154*/ 	.word	0x000000ff
        /*0158*/ 	.word	0x00000068
        /*015c*/ 	.short	0x0100
        /*015e*/ 	.byte	0x08
	.zero		1


	//   ....[10]....
        /*0160*/ 	.word	0x00000300
        /*0164*/ 	.word	0x000000ff
        /*0168*/ 	.word	0x00000028
        /*016c*/ 	.short	0x0100
        /*016e*/ 	.byte	0x08
	.zero		1


	//   ....[11]....
        /*0170*/ 	.word	0x00000310
        /*0174*/ 	.word	0x000000ff
        /*0178*/ 	.word	0x00000070
        /*017c*/ 	.short	0x0100
        /*017e*/ 	.byte	0x08
	.zero		1


	//   ....[12]....
        /*0180*/ 	.word	0x00000320
        /*0184*/ 	.word	0x000000ff
        /*0188*/ 	.word	0x00000030
        /*018c*/ 	.short	0x0100
        /*018e*/ 	.byte	0x08
	.zero		1


	//   ....[13]....
        /*0190*/ 	.word	0x00000330
        /*0194*/ 	.word	0x000000ff
        /*0198*/ 	.word	0x00000078
        /*019c*/ 	.short	0x0100
        /*019e*/ 	.byte	0x08
	.zero		1


	//   ....[14]....
        /*01a0*/ 	.word	0x00000340
        /*01a4*/ 	.word	0x000000ff
        /*01a8*/ 	.word	0x00000038
        /*01ac*/ 	.short	0x0100
        /*01ae*/ 	.byte	0x08
	.zero		1


	//   ....[15]....
        /*01b0*/ 	.word	0x00000350
        /*01b4*/ 	.word	0x000000ff
        /*01b8*/ 	.word	0x00000080
        /*01bc*/ 	.short	0x0100
        /*01be*/ 	.byte	0x08
	.zero		1


	//   ....[16]....
        /*01c0*/ 	.word	0x00000360
        /*01c4*/ 	.word	0x000000ff
        /*01c8*/ 	.word	0x00000040
        /*01cc*/ 	.short	0x0100
        /*01ce*/ 	.byte	0x08
	.zero		1


	//   ....[17]....
        /*01d0*/ 	.word	0x00000370
        /*01d4*/ 	.word	0x000000ff
        /*01d8*/ 	.word	0x00000088
        /*01dc*/ 	.short	0x0100
        /*01de*/ 	.byte	0x08
	.zero		1


	//   ....[18]....
        /*01e0*/ 	.word	0x00000690
        /*01e4*/ 	.word	0x000000ff
        /*01e8*/ 	.word	0x000000c0
        /*01ec*/ 	.short	0x0100
        /*01ee*/ 	.byte	0x08
	.zero		1


	//   ....[19]....
        /*01f0*/ 	.word	0x00000700
        /*01f4*/ 	.word	0x000000ff
        /*01f8*/ 	.word	0x000000c8
        /*01fc*/ 	.short	0x0100
        /*01fe*/ 	.byte	0x08
	.zero		1


	//   ....[20]....
        /*0200*/ 	.word	0x00000720
        /*0204*/ 	.word	0x000000ff
        /*0208*/ 	.word	0x000000a0
        /*020c*/ 	.short	0x0100
        /*020e*/ 	.byte	0x09
	.zero		1


	//   ....[21]....
        /*0210*/ 	.word	0x00000730
        /*0214*/ 	.word	0x000000ff
        /*0218*/ 	.word	0x000000a8
        /*021c*/ 	.short	0x0100
        /*021e*/ 	.byte	0x09
	.zero		1


	//   ....[22]....
        /*0220*/ 	.word	0x00000740
        /*0224*/ 	.word	0x000000ff
        /*0228*/ 	.word	0x000000b0
        /*022c*/ 	.short	0x0100
        /*022e*/ 	.byte	0x09
	.zero		1


	//   ....[23]....
        /*0230*/ 	.word	0x00000750
        /*0234*/ 	.word	0x000000ff
        /*0238*/ 	.word	0x000000b8
        /*023c*/ 	.short	0x0100
        /*023e*/ 	.byte	0x09
	.zero		1


	//   ....[24]....
        /*0240*/ 	.word	0x00001600
        /*0244*/ 	.word	0x000000ff
        /*0248*/ 	.word	0xfffffff8
        /*024c*/ 	.short	0x010a
        /*024e*/ 	.byte	0x2b
	.zero		1


	//   ....[25]....
        /*0250*/ 	.word	0x000017c0
        /*0254*/ 	.word	0x00000003
        /*0258*/ 	.word	0x00000000
        /*025c*/ 	.short	0x010a
        /*025e*/ 	.byte	0x3f
	.zero		1


	//   ....[26]....
        /*0260*/ 	.word	0x00001820
        /*0264*/ 	.word	0x00000003
        /*0268*/ 	.word	0x00000000
        /*026c*/ 	.short	0x010a
        /*026e*/ 	.byte	0x3f
	.zero		1


	//   ....[27]....
        /*0270*/ 	.word	0x00001b80
        /*0274*/ 	.word	0x000000ff
        /*0278*/ 	.word	0x00000000
        /*027c*/ 	.short	0x010a
        /*027e*/ 	.byte	0x04
	.zero		1


	//   ....[28]....
        /*0280*/ 	.word	0x00001bc0
        /*0284*/ 	.word	0x000000ff
        /*0288*/ 	.word	0x00000000
        /*028c*/ 	.short	0x010a
        /*028e*/ 	.byte	0x04
	.zero		1


	//   ....[29]....
        /*0290*/ 	.word	0x00001e20
        /*0294*/ 	.word	0x000000ff
        /*0298*/ 	.word	0x00000000
        /*029c*/ 	.short	0x0101
        /*029e*/ 	.byte	0x04
	.zero		1


	//   ....[30]....
        /*02a0*/ 	.word	0x00001f20
        /*02a4*/ 	.word	0x00000003
        /*02a8*/ 	.word	0x00000000
        /*02ac*/ 	.short	0x0101
        /*02ae*/ 	.byte	0x2e
	.zero		1


	//   ....[31]....
        /*02b0*/ 	.word	0x00001ff0
        /*02b4*/ 	.word	0x000000ff
        /*02b8*/ 	.word	0x00000000
        /*02bc*/ 	.short	0x0101
        /*02be*/ 	.byte	0x06
	.zero		1


	//   ....[32]....
        /*02c0*/ 	.word	0x00002060
        /*02c4*/ 	.word	0x000000ff
        /*02c8*/ 	.word	0x00000008
        /*02cc*/ 	.short	0x010a
        /*02ce*/ 	.byte	0x2b
	.zero		1


	//   ....[33]....
        /*02d0*/ 	.word	0x000061d0
        /*02d4*/ 	.word	0x00000000
        /*02d8*/ 	.word	0x00000000
        /*02dc*/ 	.short	0x0101
        /*02de*/ 	.byte	0x2e
	.zero		1


	//   ....[34]....
        /*02e0*/ 	.word	0x00006ac0
        /*02e4*/ 	.word	0x0000000b
        /*02e8*/ 	.word	0x00000048
        /*02ec*/ 	.short	0x010a
        /*02ee*/ 	.byte	0x3f
	.zero		1


	//   ....[35]....
        /*02f0*/ 	.word	0x00006e80
        /*02f4*/ 	.word	0x00000006
        /*02f8*/ 	.word	0x000000c8
        /*02fc*/ 	.short	0x0101
        /*02fe*/ 	.byte	0x3f
	.zero		1


	//   ....[36]....
        /*0300*/ 	.word	0x000075a0
        /*0304*/ 	.word	0x00000007
        /*0308*/ 	.word	0x00000000
        /*030c*/ 	.short	0x010a
        /*030e*/ 	.byte	0x3f
	.zero		1


	//   ....[37]....
        /*0310*/ 	.word	0x00007620
        /*0314*/ 	.word	0x00000006
        /*0318*/ 	.word	0x00000000
        /*031c*/ 	.short	0x010a
        /*031e*/ 	.byte	0x3f
	.zero		1


	//   ....[38]....
        /*0320*/ 	.word	0x000076b0
        /*0324*/ 	.word	0x00000007
        /*0328*/ 	.word	0x00000000
        /*032c*/ 	.short	0x010a
        /*032e*/ 	.byte	0x3f
	.zero		1


	//   ....[39]....
        /*0330*/ 	.word	0x00007740
        /*0334*/ 	.word	0x00000006
        /*0338*/ 	.word	0x00000000
        /*033c*/ 	.short	0x010a
        /*033e*/ 	.byte	0x3f
	.zero		1


	//   ....[40]....
        /*0340*/ 	.word	0x000077d0
        /*0344*/ 	.word	0x00000007
        /*0348*/ 	.word	0x00000000
        /*034c*/ 	.short	0x010a
        /*034e*/ 	.byte	0x3f
	.zero		1


	//   ....[41]....
        /*0350*/ 	.word	0x00007860
        /*0354*/ 	.word	0x00000006
        /*0358*/ 	.word	0x00000000
        /*035c*/ 	.short	0x010a
        /*035e*/ 	.byte	0x3f
	.zero		1


	//   ....[42]....
        /*0360*/ 	.word	0x000078f0
        /*0364*/ 	.word	0x00000007
        /*0368*/ 	.word	0x00000000
        /*036c*/ 	.short	0x010a
        /*036e*/ 	.byte	0x3f
	.zero		1


	//   ....[43]....
        /*0370*/ 	.word	0x00007980
        /*0374*/ 	.word	0x00000006
        /*0378*/ 	.word	0x00000000
        /*037c*/ 	.short	0x010a
        /*037e*/ 	.byte	0x3f
	.zero		1


	//   ....[44]....
        /*0380*/ 	.word	0x00007a10
        /*0384*/ 	.word	0x00000005
        /*0388*/ 	.word	0x00000000
        /*038c*/ 	.short	0x010a
        /*038e*/ 	.byte	0x3f
	.zero		1


	//   ....[45]....
        /*0390*/ 	.word	0x00007a80
        /*0394*/ 	.word	0x00000003
        /*0398*/ 	.word	0xfffffff8
        /*039c*/ 	.short	0x010a
        /*039e*/ 	.byte	0x3f
	.zero		1


	//   ....[46]....
        /*03a0*/ 	.word	0x00007ad0
        /*03a4*/ 	.word	0x00000003
        /*03a8*/ 	.word	0x00000000
        /*03ac*/ 	.short	0x010a
        /*03ae*/ 	.byte	0x3f
	.zero		1


	//   ....[47]....
        /*03b0*/ 	.word	0x00007b30
        /*03b4*/ 	.word	0x00000004
        /*03b8*/ 	.word	0x00000000
        /*03bc*/ 	.short	0x010a
        /*03be*/ 	.byte	0x3f
	.zero		1


	//   ....[48]....
        /*03c0*/ 	.word	0x00007b90
        /*03c4*/ 	.word	0x00000003
        /*03c8*/ 	.word	0x00000008
        /*03cc*/ 	.short	0x010a
        /*03ce*/ 	.byte	0x3f
	.zero		1


	//   ....[49]....
        /*03d0*/ 	.word	0x00007c60
        /*03d4*/ 	.word	0x0000000b
        /*03d8*/ 	.word	0x00000048
        /*03dc*/ 	.short	0x010a
        /*03de*/ 	.byte	0x3f
	.zero		1


	//   ....[50]....
        /*03e0*/ 	.word	0x00007d30
        /*03e4*/ 	.word	0x00000007
        /*03e8*/ 	.word	0x00000000
        /*03ec*/ 	.short	0x010a
        /*03ee*/ 	.byte	0x3f
	.zero		1


	//   ....[51]....
        /*03f0*/ 	.word	0x00007d80
        /*03f4*/ 	.word	0x00000006
        /*03f8*/ 	.word	0x00000000
        /*03fc*/ 	.short	0x010a
        /*03fe*/ 	.byte	0x3f
	.zero		1


	//   ....[52]....
        /*0400*/ 	.word	0x00007dd0
        /*0404*/ 	.word	0x00000007
        /*0408*/ 	.word	0x00000000
        /*040c*/ 	.short	0x010a
        /*040e*/ 	.byte	0x3f
	.zero		1


	//   ....[53]....
        /*0410*/ 	.word	0x00007e20
        /*0414*/ 	.word	0x00000006
        /*0418*/ 	.word	0x00000000
        /*041c*/ 	.short	0x010a
        /*041e*/ 	.byte	0x3f
	.zero		1


	//   ....[54]....
        /*0420*/ 	.word	0x00007e70
        /*0424*/ 	.word	0x00000007
        /*0428*/ 	.word	0x00000000
        /*042c*/ 	.short	0x010a
        /*042e*/ 	.byte	0x3f
	.zero		1


	//   ....[55]....
        /*0430*/ 	.word	0x00007ec0
        /*0434*/ 	.word	0x00000006
        /*0438*/ 	.word	0x00000000
        /*043c*/ 	.short	0x010a
        /*043e*/ 	.byte	0x3f
	.zero		1


	//   ....[56]....
        /*0440*/ 	.word	0x00007f10
        /*0444*/ 	.word	0x00000007
        /*0448*/ 	.word	0x00000000
        /*044c*/ 	.short	0x010a
        /*044e*/ 	.byte	0x3f
	.zero		1


	//   ....[57]....
        /*0450*/ 	.word	0x00007f60
        /*0454*/ 	.word	0x00000006
        /*0458*/ 	.word	0x00000000
        /*045c*/ 	.short	0x010a
        /*045e*/ 	.byte	0x3f
	.zero		1


	//----- nvinfo : EIATTR_NUM_MBARRIERS
	.align		4
.L_37:
        /*0460*/ 	.byte	0x03, 0x38
        /*0462*/ 	.short	0x0018


	//----- nvinfo : EIATTR_EXIT_INSTR_OFFSETS
	.align		4
        /*0464*/ 	.byte	0x04, 0x1c
        /*0466*/ 	.short	(.L_39 - .L_38)


	//   ....[0]....
.L_38:
        /*0468*/ 	.word	0x00001250


	//   ....[1]....
        /*046c*/ 	.word	0x000012b0


	//   ....[2]....
        /*0470*/ 	.word	0x000067f0


	//   ....[3]....
        /*0474*/ 	.word	0x00006820


	//   ....[4]....
        /*0478*/ 	.word	0x00007a60


	//----- nvinfo : EIATTR_MAX_THREADS
	.align		4
.L_39:
        /*047c*/ 	.byte	0x04, 0x05
        /*047e*/ 	.short	(.L_41 - .L_40)
.L_40:
        /*0480*/ 	.word	0x00000180
        /*0484*/ 	.word	0x00000001
        /*0488*/ 	.word	0x00000001


	//----- nvinfo : EIATTR_CRS_STACK_SIZE
	.align		4
.L_41:
        /*048c*/ 	.byte	0x04, 0x1e
        /*048e*/ 	.short	(.L_43 - .L_42)
.L_42:
        /*0490*/ 	.word	0x00000000


	//----- nvinfo : EIATTR_CBANK_PARAM_SIZE
	.align		4
.L_43:
        /*0494*/ 	.byte	0x03, 0x19
        /*0496*/ 	.short	0x0470


	//----- nvinfo : EIATTR_PARAM_CBANK
	.align		4
        /*0498*/ 	.byte	0x04, 0x0a
        /*049a*/ 	.short	(.L_45 - .L_44)
	.align		4
.L_44:
        /*049c*/ 	.word	index@(.nv.constant0._ZN7cutlass13device_kernelINS_4gemm6kernel13GemmUniversalIN4cute5tupleIJiiiiEEENS1_10collective13CollectiveMmaINS1_34MainloopSm90TmaGmmaWarpSpecializedILi9ENS5_IJNS4_1CILi1EEESB_SB_EEENS1_32KernelTmaWarpSpecializedPingpongEEENS5_IJNSA_ILi64EEENSA_ILi128EEESF_EEENS_6half_tENS5_IJlSB_lEEESI_SJ_NS4_8TiledMMAINS4_8MMA_AtomIJNS4_4SM904GMMA26MMA_64x128x16_F32F16F16_SSILNSN_5MajorE0ELSP_0ELNSN_7ScaleInE1ELSQ_1EEEEEENS4_6LayoutISC_NS5_IJNSA_ILi0EEESU_SU_EEEEENS5_IJNS4_10UnderscoreESX_SX_EEEEENS4_13SM90_TMA_LOADENS4_14ComposedLayoutINS4_7SwizzleILi3ELi4ELi3EEENS4_18smem_ptr_flag_bitsILi16EEENST_INS5_IJNSA_ILi8EEESF_EEENS5_IJSF_SB_EEEEEEEvNS4_8identityES10_S1A_vS1B_EENS_8epilogue10collective6detail29Sm90TmaWarpSpecializedAdapterINS1E_15DefaultEpilogueISI_SJ_SJ_NS1D_6thread17LinearCombinationISI_Li1EffLNS1I_9ScaleType4KindE0ELNS_15FloatRoundStyleE2ESI_EENS1_15EpilogueDefaultEEEEEvvEEEEvNT_6ParamsE)
        /*04a0*/ 	.short	0x0210
        /*04a2*/ 	.short	0x0470


	//----- nvinfo : EIATTR_SW_WAR
	.align		4
.L_45:
        /*04a4*/ 	.byte	0x04, 0x36
        /*04a6*/ 	.short	(.L_47 - .L_46)
.L_46:
        /*04a8*/ 	.word	0x00000008
.L_47:


//--------------------- .nv.callgraph             --------------------------
	.section	.nv.callgraph,"",@"SHT_CUDA_CALLGRAPH"
	.align	4
	.sectionentsize	8
	.align		4
        /*0000*/ 	.word	0x00000000
	.align		4
        /*0004*/ 	.word	0xffffffff
	.align		4
        /*0008*/ 	.word	index@(_ZN7cutlass13device_kernelINS_4gemm6kernel13GemmUniversalIN4cute5tupleIJiiiiEEENS1_10collective13CollectiveMmaINS1_34MainloopSm90TmaGmmaWarpSpecializedILi9ENS5_IJNS4_1CILi1EEESB_SB_EEENS1_32KernelTmaWarpSpecializedPingpongEEENS5_IJNSA_ILi64EEENSA_ILi128EEESF_EEENS_6half_tENS5_IJlSB_lEEESI_SJ_NS4_8TiledMMAINS4_8MMA_AtomIJNS4_4SM904GMMA26MMA_64x128x16_F32F16F16_SSILNSN_5MajorE0ELSP_0ELNSN_7ScaleInE1ELSQ_1EEEEEENS4_6LayoutISC_NS5_IJNSA_ILi0EEESU_SU_EEEEENS5_IJNS4_10UnderscoreESX_SX_EEEEENS4_13SM90_TMA_LOADENS4_14ComposedLayoutINS4_7SwizzleILi3ELi4ELi3EEENS4_18smem_ptr_flag_bitsILi16EEENST_INS5_IJNSA_ILi8EEESF_EEENS5_IJSF_SB_EEEEEEEvNS4_8identityES10_S1A_vS1B_EENS_8epilogue10collective6detail29Sm90TmaWarpSpecializedAdapterINS1E_15DefaultEpilogueISI_SJ_SJ_NS1D_6thread17LinearCombinationISI_Li1EffLNS1I_9ScaleType4KindE0ELNS_15FloatRoundStyleE2ESI_EENS1_15EpilogueDefaultEEEEEvvEEEEvNT_6ParamsE)
	.align		4
        /*000c*/ 	.word	index@(__assertfail)
	.align		4
        /*0010*/ 	.word	0x00000000
	.align		4
        /*0014*/ 	.word	0xfffffffe
	.align		4
        /*0018*/ 	.word	0x00000000
	.align		4
        /*001c*/ 	.word	0xfffffffd
	.align		4
        /*0020*/ 	.word	0x00000000
	.align		4
        /*0024*/ 	.word	0xfffffffc


//--------------------- .nv.constant4             --------------------------
	.section	.nv.constant4,"a",@progbits
	.align	8
	.align		8
.nv.constant4:
        /*0000*/ 	.dword	__assertfail
	.align		8
        /*0008*/ 	.dword	__unnamed_1
	.align		8
        /*0010*/ 	.dword	_ZN40_INTERNAL_057b8a8b_4_k_cu_2c015c06_162394cuda3std3__45__cpo5beginE
	.align		8
        /*0018*/ 	.dword	_ZN40_INTERNAL_057b8a8b_4_k_cu_2c015c06_162394cuda3std3__45__cpo3endE
	.align		8
        /*0020*/ 	.dword	_ZN40_INTERNAL_057b8a8b_4_k_cu_2c015c06_162394cuda3std3__45__cpo6cbeginE
	.align		8
        /*0028*/ 	.dword	_ZN40_INTERNAL_057b8a8b_4_k_cu_2c015c06_162394cuda3std3__45__cpo4cendE
	.align		8
        /*0030*/ 	.dword	_ZN40_INTERNAL_057b8a8b_4_k_cu_2c015c06_162394cuda3std3__442_GLOBAL__N__057b8a8b_4_k_cu_2c015c06_162396ignoreE
	.align		8
        /*0038*/ 	.dword	_ZN40_INTERNAL_057b8a8b_4_k_cu_2c015c06_162394cuda3std3__419piecewise_constructE
	.align		8
        /*0040*/ 	.dword	_ZN40_INTERNAL_057b8a8b_4_k_cu_2c015c06_162394cuda3std3__48in_placeE
	.align		8
        /*0048*/ 	.dword	_ZN40_INTERNAL_057b8a8b_4_k_cu_2c015c06_162394cuda3std6ranges3__45__cpo4swapE
	.align		8
        /*0050*/ 	.dword	_ZN40_INTERNAL_057b8a8b_4_k_cu_2c015c06_162394cuda3std6ranges3__45__cpo9iter_moveE
	.align		8
        /*0058*/ 	.dword	_ZN40_INTERNAL_057b8a8b_4_k_cu_2c015c06_162394cute7productE
	.align		8
        /*0060*/ 	.dword	_ZN40_INTERNAL_057b8a8b_4_k_cu_2c015c06_162394cute1_E
	.align		8
        /*0068*/ 	.dword	$str$22
	.align		8
        /*0070*/ 	.dword	$str$23


//--------------------- .text._ZN7cutlass13device_kernelINS_4gemm6kernel13GemmUniversalIN4cute5tupleIJiiiiEEENS1_10collective13CollectiveMmaINS1_34MainloopSm90TmaGmmaWarpSpecializedILi9ENS5_IJNS4_1CILi1EEESB_SB_EEENS1_32KernelTmaWarpSpecializedPingpongEEENS5_IJNSA_ILi64EEENSA_ILi128EEESF_EEENS_6half_tENS5_IJlSB_lEEESI_SJ_NS4_8TiledMMAINS4_8MMA_AtomIJNS4_4SM904GMMA26MMA_64x128x16_F32F16F16_SSILNSN_5MajorE0ELSP_0ELNSN_7ScaleInE1ELSQ_1EEEEEENS4_6LayoutISC_NS5_IJNSA_ILi0EEESU_SU_EEEEENS5_IJNS4_10UnderscoreESX_SX_EEEEENS4_13SM90_TMA_LOADENS4_14ComposedLayoutINS4_7SwizzleILi3ELi4ELi3EEENS4_18smem_ptr_flag_bitsILi16EEENST_INS5_IJNSA_ILi8EEESF_EEENS5_IJSF_SB_EEEEEEEvNS4_8identityES10_S1A_vS1B_EENS_8epilogue10collective6detail29Sm90TmaWarpSpecializedAdapterINS1E_15DefaultEpilogueISI_SJ_SJ_NS1D_6thread17LinearCombinationISI_Li1EffLNS1I_9ScaleType4KindE0ELNS_15FloatRoundStyleE2ESI_EENS1_15EpilogueDefaultEEEEEvvEEEEvNT_6ParamsE --------------------------
	.section	.text._ZN7cutlass13device_kernelINS_4gemm6kernel13GemmUniversalIN4cute5tupleIJiiiiEEENS1_10collective13CollectiveMmaINS1_34MainloopSm90TmaGmmaWarpSpecializedILi9ENS5_IJNS4_1CILi1EEESB_SB_EEENS1_32KernelTmaWarpSpecializedPingpongEEENS5_IJNSA_ILi64EEENSA_ILi128EEESF_EEENS_6half_tENS5_IJlSB_lEEESI_SJ_NS4_8TiledMMAINS4_8MMA_AtomIJNS4_4SM904GMMA26MMA_64x128x16_F32F16F16_SSILNSN_5MajorE0ELSP_0ELNSN_7ScaleInE1ELSQ_1EEEEEENS4_6LayoutISC_NS5_IJNSA_ILi0EEESU_SU_EEEEENS5_IJNS4_10UnderscoreESX_SX_EEEEENS4_13SM90_TMA_LOADENS4_14ComposedLayoutINS4_7SwizzleILi3ELi4ELi3EEENS4_18smem_ptr_flag_bitsILi16EEENST_INS5_IJNSA_ILi8EEESF_EEENS5_IJSF_SB_EEEEEEEvNS4_8identityES10_S1A_vS1B_EENS_8epilogue10collective6detail29Sm90TmaWarpSpecializedAdapterINS1E_15DefaultEpilogueISI_SJ_SJ_NS1D_6thread17LinearCombinationISI_Li1EffLNS1I_9ScaleType4KindE0ELNS_15FloatRoundStyleE2ESI_EENS1_15EpilogueDefaultEEEEEvvEEEEvNT_6ParamsE,"ax",@progbits
	.align	128
.text._ZN7cutlass13device_kernelINS_4gemm6kernel13GemmUniversalIN4cute5tupleIJiiiiEEENS1_10collective13CollectiveMmaINS1_34MainloopSm90TmaGmmaWarpSpecializedILi9ENS5_IJNS4_1CILi1EEESB_SB_EEENS1_32KernelTmaWarpSpecializedPingpongEEENS5_IJNSA_ILi64EEENSA_ILi128EEESF_EEENS_6half_tENS5_IJlSB_lEEESI_SJ_NS4_8TiledMMAINS4_8MMA_AtomIJNS4_4SM904GMMA26MMA_64x128x16_F32F16F16_SSILNSN_5MajorE0ELSP_0ELNSN_7ScaleInE1ELSQ_1EEEEEENS4_6LayoutISC_NS5_IJNSA_ILi0EEESU_SU_EEEEENS5_IJNS4_10UnderscoreESX_SX_EEEEENS4_13SM90_TMA_LOADENS4_14ComposedLayoutINS4_7SwizzleILi3ELi4ELi3EEENS4_18smem_ptr_flag_bitsILi16EEENST_INS5_IJNSA_ILi8EEESF_EEENS5_IJSF_SB_EEEEEEEvNS4_8identityES10_S1A_vS1B_EENS_8epilogue10collective6detail29Sm90TmaWarpSpecializedAdapterINS1E_15DefaultEpilogueISI_SJ_SJ_NS1D_6thread17LinearCombinationISI_Li1EffLNS1I_9ScaleType4KindE0ELNS_15FloatRoundStyleE2ESI_EENS1_15EpilogueDefaultEEEEEvvEEEEvNT_6ParamsE:
        .type           _ZN7cutlass13device_kernelINS_4gemm6kernel13GemmUniversalIN4cute5tupleIJiiiiEEENS1_10collective13CollectiveMmaINS1_34MainloopSm90TmaGmmaWarpSpecializedILi9ENS5_IJNS4_1CILi1EEESB_SB_EEENS1_32KernelTmaWarpSpecializedPingpongEEENS5_IJNSA_ILi64EEENSA_ILi128EEESF_EEENS_6half_tENS5_IJlSB_lEEESI_SJ_NS4_8TiledMMAINS4_8MMA_AtomIJNS4_4SM904GMMA26MMA_64x128x16_F32F16F16_SSILNSN_5MajorE0ELSP_0ELNSN_7ScaleInE1ELSQ_1EEEEEENS4_6LayoutISC_NS5_IJNSA_ILi0EEESU_SU_EEEEENS5_IJNS4_10UnderscoreESX_SX_EEEEENS4_13SM90_TMA_LOADENS4_14ComposedLayoutINS4_7SwizzleILi3ELi4ELi3EEENS4_18smem_ptr_flag_bitsILi16EEENST_INS5_IJNSA_ILi8EEESF_EEENS5_IJSF_SB_EEEEEEEvNS4_8identityES10_S1A_vS1B_EENS_8epilogue10collective6detail29Sm90TmaWarpSpecializedAdapterINS1E_15DefaultEpilogueISI_SJ_SJ_NS1D_6thread17LinearCombinationISI_Li1EffLNS1I_9ScaleType4KindE0ELNS_15FloatRoundStyleE2ESI_EENS1_15EpilogueDefaultEEEEEvvEEEEvNT_6ParamsE,@function
        .size           _ZN7cutlass13device_kernelINS_4gemm6kernel13GemmUniversalIN4cute5tupleIJiiiiEEENS1_10collective13CollectiveMmaINS1_34MainloopSm90TmaGmmaWarpSpecializedILi9ENS5_IJNS4_1CILi1EEESB_SB_EEENS1_32KernelTmaWarpSpecializedPingpongEEENS5_IJNSA_ILi64EEENSA_ILi128EEESF_EEENS_6half_tENS5_IJlSB_lEEESI_SJ_NS4_8TiledMMAINS4_8MMA_AtomIJNS4_4SM904GMMA26MMA_64x128x16_F32F16F16_SSILNSN_5MajorE0ELSP_0ELNSN_7ScaleInE1ELSQ_1EEEEEENS4_6LayoutISC_NS5_IJNSA_ILi0EEESU_SU_EEEEENS5_IJNS4_10UnderscoreESX_SX_EEEEENS4_13SM90_TMA_LOADENS4_14ComposedLayoutINS4_7SwizzleILi3ELi4ELi3EEENS4_18smem_ptr_flag_bitsILi16EEENST_INS5_IJNSA_ILi8EEESF_EEENS5_IJSF_SB_EEEEEEEvNS4_8identityES10_S1A_vS1B_EENS_8epilogue10collective6detail29Sm90TmaWarpSpecializedAdapterINS1E_15DefaultEpilogueISI_SJ_SJ_NS1D_6thread17LinearCombinationISI_Li1EffLNS1I_9ScaleType4KindE0ELNS_15FloatRoundStyleE2ESI_EENS1_15EpilogueDefaultEEEEEvvEEEEvNT_6ParamsE,(.L_x_208 - _ZN7cutlass13device_kernelINS_4gemm6kernel13GemmUniversalIN4cute5tupleIJiiiiEEENS1_10collective13CollectiveMmaINS1_34MainloopSm90TmaGmmaWarpSpecializedILi9ENS5_IJNS4_1CILi1EEESB_SB_EEENS1_32KernelTmaWarpSpecializedPingpongEEENS5_IJNSA_ILi64EEENSA_ILi128EEESF_EEENS_6half_tENS5_IJlSB_lEEESI_SJ_NS4_8TiledMMAINS4_8MMA_AtomIJNS4_4SM904GMMA26MMA_64x128x16_F32F16F16_SSILNSN_5MajorE0ELSP_0ELNSN_7ScaleInE1ELSQ_1EEEEEENS4_6LayoutISC_NS5_IJNSA_ILi0EEESU_SU_EEEEENS5_IJNS4_10UnderscoreESX_SX_EEEEENS4_13SM90_TMA_LOADENS4_14ComposedLayoutINS4_7SwizzleILi3ELi4ELi3EEENS4_18smem_ptr_flag_bitsILi16EEENST_INS5_IJNSA_ILi8EEESF_EEENS5_IJSF_SB_EEEEEEEvNS4_8identityES10_S1A_vS1B_EENS_8epilogue10collective6detail29Sm90TmaWarpSpecializedAdapterINS1E_15DefaultEpilogueISI_SJ_SJ_NS1D_6thread17LinearCombinationISI_Li1EffLNS1I_9ScaleType4KindE0ELNS_15FloatRoundStyleE2ESI_EENS1_15EpilogueDefaultEEEEEvvEEEEvNT_6ParamsE)
        .other          _ZN7cutlass13device_kernelINS_4gemm6kernel13GemmUniversalIN4cute5tupleIJiiiiEEENS1_10collective13CollectiveMmaINS1_34MainloopSm90TmaGmmaWarpSpecializedILi9ENS5_IJNS4_1CILi1EEESB_SB_EEENS1_32KernelTmaWarpSpecializedPingpongEEENS5_IJNSA_ILi64EEENSA_ILi128EEESF_EEENS_6half_tENS5_IJlSB_lEEESI_SJ_NS4_8TiledMMAINS4_8MMA_AtomIJNS4_4SM904GMMA26MMA_64x128x16_F32F16F16_SSILNSN_5MajorE0ELSP_0ELNSN_7ScaleInE1ELSQ_1EEEEEENS4_6LayoutISC_NS5_IJNSA_ILi0EEESU_SU_EEEEENS5_IJNS4_10UnderscoreESX_SX_EEEEENS4_13SM90_TMA_LOADENS4_14ComposedLayoutINS4_7SwizzleILi3ELi4ELi3EEENS4_18smem_ptr_flag_bitsILi16EEENST_INS5_IJNSA_ILi8EEESF_EEENS5_IJSF_SB_EEEEEEEvNS4_8identityES10_S1A_vS1B_EENS_8epilogue10collective6detail29Sm90TmaWarpSpecializedAdapterINS1E_15DefaultEpilogueISI_SJ_SJ_NS1D_6thread17LinearCombinationISI_Li1EffLNS1I_9ScaleType4KindE0ELNS_15FloatRoundStyleE2ESI_EENS1_15EpilogueDefaultEEEEEvvEEEEvNT_6ParamsE,@"STO_CUDA_ENTRY STV_DEFAULT"
_ZN7cutlass13device_kernelINS_4gemm6kernel13GemmUniversalIN4cute5tupleIJiiiiEEENS1_10collective13CollectiveMmaINS1_34MainloopSm90TmaGmmaWarpSpecializedILi9ENS5_IJNS4_1CILi1EEESB_SB_EEENS1_32KernelTmaWarpSpecializedPingpongEEENS5_IJNSA_ILi64EEENSA_ILi128EEESF_EEENS_6half_tENS5_IJlSB_lEEESI_SJ_NS4_8TiledMMAINS4_8MMA_AtomIJNS4_4SM904GMMA26MMA_64x128x16_F32F16F16_SSILNSN_5MajorE0ELSP_0ELNSN_7ScaleInE1ELSQ_1EEEEEENS4_6LayoutISC_NS5_IJNSA_ILi0EEESU_SU_EEEEENS5_IJNS4_10UnderscoreESX_SX_EEEEENS4_13SM90_TMA_LOADENS4_14ComposedLayoutINS4_7SwizzleILi3ELi4ELi3EEENS4_18smem_ptr_flag_bitsILi16EEENST_INS5_IJNSA_ILi8EEESF_EEENS5_IJSF_SB_EEEEEEEvNS4_8identityES10_S1A_vS1B_EENS_8epilogue10collective6detail29Sm90TmaWarpSpecializedAdapterINS1E_15DefaultEpilogueISI_SJ_SJ_NS1D_6thread17LinearCombinationISI_Li1EffLNS1I_9ScaleType4KindE0ELNS_15FloatRoundStyleE2ESI_EENS1_15EpilogueDefaultEEEEEvvEEEEvNT_6ParamsE:
[----:B------:R-:W0:Y:S02]  /*0000*/  LDC R1, c[0x0][0x28] ;  /* 0x00000a00ff017b82 */ /* 0x000e240000000800 */
[----:B0-----:R-:W-:Y:S01]  /*0010*/  VIADD R1, R1, 0xfffffff8 ;  /* 0xfffffff801017836 */ /* 0x001fe20000000000 */
[----:B------:R-:W0:Y:S01]  /*0020*/  S2R R4, SR_TID.X ;  /* 0x0000000000047919 */ /* 0x000e220000002100 */
[----:B------:R-:W-:Y:S01]  /*0030*/  ELECT P0, URZ, PT ;  /* 0x00000000003f782f */ /* 0x000fe20003800000 */
[----:B------:R-:W-:Y:S01]  /*0040*/  BSSY B0, `(.L_x_0) ;  /* 0x000000f000007945 */ /* 0x000fe20003800000 */
[--C-:B0-----:R-:W-:Y:S02]  /*0050*/  SHF.R.U32.HI R0, RZ, 0x5, R4.reuse ;  /* 0x00000005ff007819 */ /* 0x101fe40000011604 */
[----:B------:R-:W-:-:S03]  /*0060*/  SHF.R.U32.HI R5, RZ, 0x7, R4 ;  /* 0x00000007ff057819 */ /* 0x000fc60000011604 */
[----:B------:R-:W0:Y:S04]  /*0070*/  SHFL.IDX PT, R2, R0, RZ, 0x1f ;  /* 0x00001fff00027589 */ /* 0x000e2800000e0000 */
[----:B------:R1:W2:Y:S01]  /*0080*/  SHFL.IDX PT, R7, R5, RZ, 0x1f ;  /* 0x00001fff05077589 */ /* 0x0002a200000e0000 */
[----:B0-----:R-:W-:-:S13]  /*0090*/  ISETP.NE.OR P0, PT, R2, RZ, !P0 ;  /* 0x000000ff0200720c */ /* 0x001fda0004705670 */
[----:B-12---:R-:W-:Y:S05]  /*00a0*/  @P0 BRA `(.L_x_1) ;  /* 0x0000000000200947 */ /* 0x006fea0003800000 */
[----:B------:R-:W-:Y:S02]  /*00b0*/  ULDC.64 UR4, c[0x0][0x198] ;  /* 0x0000660000047ab9 */ /* 0x000fe40000000a00 */
[----:B------:R-:W-:Y:S02]  /*00c0*/  UIADD3 UR6, UP0, UR4, 0xf0, URZ ;  /* 0x000000f004067890 */ /* 0x000fe4000ff1e03f */
[----:B------:R-:W-:Y:S02]  /*00d0*/  UIADD3 UR4, UP1, UR4, 0x1f0, URZ ;  /* 0x000001f004047890 */ /* 0x000fe4000ff3e03f */
[----:B------:R-:W-:Y:S02]  /*00e0*/  UIADD3.X UR7, URZ, UR5, URZ, UP0, !UPT ;  /* 0x000000053f077290 */ /* 0x000fe400087fe43f */
[----:B------:R-:W-:-:S07]  /*00f0*/  UIADD3.X UR5, URZ, UR5, URZ, UP1, !UPT ;  /* 0x000000053f057290 */ /* 0x000fce0008ffe43f */
[----:B------:R0:W-:Y:S02]  /*0100*/  UTMACCTL.PF [UR6] ;  /* 0x00000000060079b9 */ /* 0x0001e40008040000 */
[----:B------:R0:W-:Y:S02]  /*0110*/  UTMACCTL.PF [UR4] ;  /* 0x00000000040079b9 */ /* 0x0001e40008040000 */
[----:B0-----:R-:W-:Y:S01]  /*0120*/  NOP ;  /* 0x0000000000007918 */ /* 0x001fe20000000000 */
.L_x_1:
[----:B------:R-:W-:Y:S05]  /*0130*/  BSYNC B0 ;  /* 0x0000000000007941 */ /* 0x000fea0003800000 */
.L_x_0:
[----:B------:R-:W0:Y:S02]  /*0140*/  SHFL.IDX PT, R3, R0, RZ, 0x1f ;  /* 0x00001fff00037589 */ /* 0x000e2400000e0000 */
[----:B0-----:R-:W-:-:S13]  /*0150*/  ISETP.NE.AND P0, PT, R3, RZ, PT ;  /* 0x000000ff0300720c */ /* 0x001fda0003f05270 */
[----:B------:R-:W-:Y:S05]  /*0160*/  @P0 BRA `(.L_x_2) ;  /* 0x00000000008c0947 */ /* 0x000fea0003800000 */
[----:B------:R-:W-:Y:S01]  /*0170*/  ELECT P0, URZ, PT ;  /* 0x00000000003f782f */ /* 0x000fe20003800000 */
[----:B------:R-:W-:-:S12]  /*0180*/  BSSY B0, `(.L_x_2) ;  /* 0x0000021000007945 */ /* 0x000fd80003800000 */
[----:B------:R-:W-:Y:S05]  /*0190*/  @!P0 BRA `(.L_x_3) ;  /* 0x00000000007c8947 */ /* 0x000fea0003800000 */
[----:B------:R-:W0:Y:S01]  /*01a0*/  S2UR UR8, SR_CgaCtaId ;  /* 0x00000000000879c3 */ /* 0x000e220000008800 */
[----:B------:R-:W-:Y:S01]  /*01b0*/  UMOV UR4, 0x400 ;  /* 0x0000040000047882 */ /* 0x000fe20000000000 */
[----:B------:R-:W-:Y:S01]  /*01c0*/  UMOV UR5, 0x1 ;  /* 0x0000000100057882 */ /* 0x000fe20000000000 */
[----:B------:R-:W-:Y:S02]  /*01d0*/  UMOV UR6, 0x80 ;  /* 0x0000008000067882 */ /* 0x000fe40000000000 */
[----:B------:R-:W-:-:S04]  /*01e0*/  UIADD3 UR6, -UR6, 0x100000, URZ ;  /* 0x0010000006067890 */ /* 0x000fc8000fffe13f */
[----:B------:R-:W-:Y:S02]  /*01f0*/  USHF.L.U32 UR7, UR6, 0xb, URZ ;  /* 0x0000000b06077899 */ /* 0x000fe4000800063f */
[----:B------:R-:W-:Y:S02]  /*0200*/  USHF.L.U32 UR6, UR6, 0x1, URZ ;  /* 0x0000000106067899 */ /* 0x000fe4000800063f */
[----:B0-----:R-:W-:Y:S02]  /*0210*/  ULEA UR8, UR8, UR4, 0x18 ;  /* 0x0000000408087291 */ /* 0x001fe4000f8ec03f */
[----:B------:R-:W-:-:S04]  /*0220*/  UIADD3 UR4, -UR5, 0x100000, URZ ;  /* 0x0010000005047890 */ /* 0x000fc8000fffe13f */
[----:B------:R-:W-:Y:S02]  /*0230*/  USHF.L.U32 UR5, UR4, 0xb, URZ ;  /* 0x0000000b04057899 */ /* 0x000fe4000800063f */
[----:B------:R-:W-:Y:S01]  /*0240*/  USHF.L.U32 UR4, UR4, 0x1, URZ ;  /* 0x0000000104047899 */ /* 0x000fe2000800063f */
[----:B------:R-:W0:Y:S11]  /*0250*/  FENCE.VIEW.ASYNC.S ;  /* 0x00000000000073c6 */ /* 0x000e360000000000 */
[----:B0-----:R0:W1:Y:S01]  /*0260*/  SYNCS.EXCH.64 URZ, [UR8], UR4 ;  /* 0x00000004083f75b2 */ /* 0x0010620008000100 */
[----:B------:R0:W2:Y:S01]  /*0270*/  SYNCS.EXCH.64 URZ, [UR8+0x48], UR6 ;  /* 0x00004806083f75b2 */ /* 0x0000a20008000100 */
[----:B------:R0:W3:Y:S01]  /*0280*/  SYNCS.EXCH.64 URZ, [UR8+0x8], UR4 ;  /* 0x00000804083f75b2 */ /* 0x0000e20008000100 */
[----:B------:R0:W4:Y:S01]  /*0290*/  SYNCS.EXCH.64 URZ, [UR8+0x50], UR6 ;  /* 0x00005006083f75b2 */ /* 0x0001220008000100 */
[----:B------:R0:W0:Y:S01]  /*02a0*/  SYNCS.EXCH.64 URZ, [UR8+0x10], UR4 ;  /* 0x00001004083f75b2 */ /* 0x0000220008000100 */
        /* <DEDUP_REMOVED lines=13> */
[----:B------:R-:W-:Y:S01]  /*0380*/  NOP ;  /* 0x0000000000007918 */ /* 0x000fe20000000000 */
.L_x_3:
[----:B0-----:R-:W-:Y:S05]  /*0390*/  BSYNC B0 ;  /* 0x0000000000007941 */ /* 0x001fea0003800000 */
.L_x_2:
[----:B------:R-:W0:Y:S01]  /*03a0*/  SHFL.IDX PT, R6, R0, RZ, 0x1f ;  /* 0x00001fff00067589 */ /* 0x000e2200000e0000 */
[----:B------:R-:W-:Y:S01]  /*03b0*/  ELECT P0, URZ, PT ;  /* 0x00000000003f782f */ /* 0x000fe20003800000 */
[----:B------:R-:W-:Y:S01]  /*03c0*/  NOP ;  /* 0x0000000000007918 */ /* 0x000fe20000000000 */
[----:B------:R-:W-:Y:S01]  /*03d0*/  ELECT P1, URZ, PT ;  /* 0x00000000003f782f */ /* 0x000fe20003820000 */
[----:B------:R-:W5:Y:S01]  /*03e0*/  SHFL.IDX PT, R3, R0, RZ, 0x1f ;  /* 0x00001fff00037589 */ /* 0x000f6200000e0000 */
[----:B------:R-:W-:Y:S01]  /*03f0*/  UMOV UR4, 0x20 ;  /* 0x0000002000047882 */ /* 0x000fe20000000000 */
[----:B------:R-:W-:Y:S01]  /*0400*/  UMOV UR11, 0x80 ;  /* 0x00000080000b7882 */ /* 0x000fe20000000000 */
[----:B------:R-:W-:Y:S01]  /*0410*/  NOP ;  /* 0x0000000000007918 */ /* 0x000fe20000000000 */
[----:B------:R-:W1:Y:S01]  /*0420*/  SHFL.IDX PT, R5, R5, RZ, 0x1f ;  /* 0x00001fff05057589 */ /* 0x000e6200000e0000 */
[C---:B------:R-:W-:Y:S01]  /*0430*/  VIADD R31, R7.reuse, 0xffffffff ;  /* 0xffffffff071f7836 */ /* 0x040fe20000000000 */
[----:B------:R-:W-:Y:S01]  /*0440*/  ULDC.64 UR36, c[0x0][0x208] ;  /* 0x0000820000247ab9 */ /* 0x000fe20000000a00 */
[----:B------:R-:W-:-:S03]  /*0450*/  ISETP.NE.AND P2, PT, R7, RZ, PT ;  /* 0x000000ff0700720c */ /* 0x000fc60003f45270 */
[----:B------:R-:W-:Y:S02]  /*0460*/  ISETP.GE.U32.AND P3, PT, R31, 0x2, PT ;  /* 0x000000021f00780c */ /* 0x000fe40003f66070 */
[----:B0-----:R-:W-:Y:S02]  /*0470*/  ISETP.NE.OR P0, PT, R6, RZ, !P0 ;  /* 0x000000ff0600720c */ /* 0x001fe40004705670 */
[----:B-----5:R-:W-:Y:S02]  /*0480*/  ISETP.NE.OR P1, PT, R3, RZ, !P1 ;  /* 0x000000ff0300720c */ /* 0x020fe40004f25670 */
[----:B------:R-:W-:Y:S02]  /*0490*/  SHF.R.S32.HI R3, RZ, 0x1f, R2 ;  /* 0x0000001fff037819 */ /* 0x000fe40000011402 */
[----:B-1----:R-:W-:Y:S02]  /*04a0*/  R2UR UR43, R5 ;  /* 0x00000000052b72ca */ /* 0x002fe400000e0000 */
[----:B------:R-:W-:-:S05]  /*04b0*/  LEA.HI R3, R3, R2, RZ, 0x2 ;  /* 0x0000000203037211 */ /* 0x000fca00078f10ff */
[----:B------:R-:W-:Y:S01]  /*04c0*/  VOTEU.ALL UP0, P0 ;  /* 0x00000000003f7886 */ /* 0x000fe20000000000 */
[----:B------:R-:W-:Y:S01]  /*04d0*/  LOP3.LUT R3, R3, 0xfffffffc, RZ, 0xc0, !PT ;  /* 0xfffffffc03037812 */ /* 0x000fe200078ec0ff */
[----:B------:R-:W-:-:S03]  /*04e0*/  VOTEU.ALL UP1, P1 ;  /* 0x00000000003f7886 */ /* 0x000fc60000820000 */
[----:B------:R-:W0:Y:S01]  /*04f0*/  @!UP0 S2UR UR7, SR_CgaCtaId ;  /* 0x00000000000789c3 */ /* 0x000e220000008800 */
[----:B------:R-:W-:Y:S01]  /*0500*/  @!UP0 UMOV UR6, 0x400 ;  /* 0x0000040000068882 */ /* 0x000fe20000000000 */
[----:B------:R-:W-:-:S04]  /*0510*/  @!UP0 UIADD3 UR4, -UR4, 0x100000, URZ ;  /* 0x0010000004048890 */ /* 0x000fc8000fffe13f */
[----:B------:R-:W-:Y:S02]  /*0520*/  @!UP0 USHF.L.U32 UR5, UR4, 0xb, URZ ;  /* 0x0000000b04058899 */ /* 0x000fe4000800063f */
[----:B------:R-:W-:Y:S01]  /*0530*/  @!UP0 USHF.L.U32 UR4, UR4, 0x1, URZ ;  /* 0x0000000104048899 */ /* 0x000fe2000800063f */
[----:B------:R-:W-:Y:S01]  /*0540*/  IMAD.IADD R14, R2, 0x1, -R3 ;  /* 0x00000001020e7824 */ /* 0x000fe200078e0a03 */
[----:B------:R-:W-:Y:S01]  /*0550*/  @!UP1 UMOV UR9, 0x400 ;  /* 0x0000040000099882 */ /* 0x000fe20000000000 */
[----:B------:R-:W-:Y:S01]  /*0560*/  VOTEU.ALL UP2, P1 ;  /* 0x00000000003f7886 */ /* 0x000fe20000840000 */
[----:B------:R-:W-:Y:S01]  /*0570*/  VOTEU.ALL UP3, P1 ;  /* 0x00000000003f7886 */ /* 0x000fe20000860000 */
[----:B------:R-:W-:Y:S01]  /*0580*/  VOTEU.ALL UP4, P1 ;  /* 0x00000000003f7886 */ /* 0x000fe20000880000 */
[----:B------:R-:W1:Y:S01]  /*0590*/  @!UP1 S2UR UR10, SR_CgaCtaId ;  /* 0x00000000000a99c3 */ /* 0x000e620000008800 */
[----:B------:R-:W-:Y:S01]  /*05a0*/  VOTEU.ALL UP5, P1 ;  /* 0x00000000003f7886 */ /* 0x000fe200008a0000 */
[----:B------:R-:W-:-:S04]  /*05b0*/  SHF.R.S32.HI R3, RZ, 0x1f, R4 ;  /* 0x0000001fff037819 */ /* 0x000fc80000011404 */
[----:B------:R-:W-:-:S04]  /*05c0*/  LEA.HI R3, R3, R4, RZ, 0x7 ;  /* 0x0000000403037211 */ /* 0x000fc800078f38ff */
[----:B------:R-:W-:-:S05]  /*05d0*/  LOP3.LUT R3, R3, 0xffffff80, RZ, 0xc0, !PT ;  /* 0xffffff8003037812 */ /* 0x000fca00078ec0ff */
[----:B------:R-:W-:Y:S01]  /*05e0*/  IMAD.IADD R5, R4, 0x1, -R3 ;  /* 0x0000000104057824 */ /* 0x000fe200078e0a03 */
[----:B0-----:R-:W-:Y:S02]  /*05f0*/  @!UP0 ULEA UR8, UR7, UR6, 0x18 ;  /* 0x0000000607088291 */ /* 0x001fe4000f8ec03f */
[----:B------:R-:W-:-:S04]  /*0600*/  @!UP1 UIADD3 UR6, -UR11, 0x100000, URZ ;  /* 0x001000000b069890 */ /* 0x000fc8000fffe13f */
[----:B------:R-:W-:Y:S02]  /*0610*/  @!UP1 USHF.L.U32 UR7, UR6, 0xb, URZ ;  /* 0x0000000b06079899 */ /* 0x000fe4000800063f */
[----:B------:R-:W-:Y:S01]  /*0620*/  @!UP1 USHF.L.U32 UR6, UR6, 0x1, URZ ;  /* 0x0000000106069899 */ /* 0x000fe2000800063f */
[----:B------:R-:W-:Y:S01]  /*0630*/  VOTEU.ALL UP0, P0 ;  /* 0x00000000003f7886 */ /* 0x000fe20000000000 */
[----:B-1----:R-:W-:Y:S01]  /*0640*/  @!UP1 ULEA UR9, UR10, UR9, 0x18 ;  /* 0x000000090a099291 */ /* 0x002fe2000f8ec03f */
[----:B------:R-:W-:Y:S02]  /*0650*/  VOTEU.ALL UP1, P0 ;  /* 0x00000000003f7886 */ /* 0x000fe40000020000 */
[----:B------:R-:W-:Y:S01]  /*0660*/  ULDC.64 UR10, c[0x0][0x598] ;  /* 0x00016600000a7ab9 */ /* 0x000fe20000000a00 */
[----:B------:R-:W-:Y:S01]  /*0670*/  ISETP.NE.AND P0, PT, R14, 0x3, PT ;  /* 0x000000030e00780c */ /* 0x000fe20003f05270 */
[----:B------:R-:W0:Y:S02]  /*0680*/  FENCE.VIEW.ASYNC.S ;  /* 0x00000000000073c6 */ /* 0x000e240000000000 */
[----:B0-----:R0:W2:Y:S01]  /*0690*/  @!UP0 SYNCS.EXCH.64 URZ, [UR8+0xc0], UR4 ;  /* 0x0000c004083f85b2 */ /* 0x0010a20008000100 */
[----:B------:R-:W-:-:S02]  /*06a0*/  ISETP.NE.U32.AND P1, PT, RZ, UR10, PT ;  /* 0x0000000aff007c0c */ /* 0x000fc4000bf25070 */
[----:B------:R-:W-:Y:S02]  /*06b0*/  ISETP.EQ.OR P0, PT, R14, RZ, !P0 ;  /* 0x000000ff0e00720c */ /* 0x000fe40004702670 */
[----:B------:R-:W-:Y:S02]  /*06c0*/  ISETP.NE.AND.EX P1, PT, RZ, UR11, PT, P1 ;  /* 0x0000000bff007c0c */ /* 0x000fe4000bf25310 */
[----:B------:R-:W-:-:S04]  /*06d0*/  ISETP.EQ.AND P0, PT, R7, RZ, P0 ;  /* 0x000000ff0700720c */ /* 0x000fc80000702270 */
[----:B------:R-:W-:-:S04]  /*06e0*/  SEL R23, RZ, 0x1, !P0 ;  /* 0x00000001ff177807 */ /* 0x000fc80004000000 */
[----:B------:R-:W-:Y:S01]  /*06f0*/  SEL R23, R23, 0x2, P3 ;  /* 0x0000000217177807 */ /* 0x000fe20001800000 */
[----:B------:R0:W2:Y:S01]  /*0700*/  @!UP1 SYNCS.EXCH.64 URZ, [UR8+0xc8], UR4 ;  /* 0x0000c804083f95b2 */ /* 0x0000a20008000100 */
[----:B------:R-:W-:Y:S01]  /*0710*/  NOP ;  /* 0x0000000000007918 */ /* 0x000fe20000000000 */
[----:B------:R0:W2:Y:S01]  /*0720*/  @!UP2 SYNCS.EXCH.64 URZ, [UR9+0xa0], UR6 ;  /* 0x0000a006093fa5b2 */ /* 0x0000a20008000100 */
[----:B------:R0:W2:Y:S01]  /*0730*/  @!UP3 SYNCS.EXCH.64 URZ, [UR9+0xa8], UR6 ;  /* 0x0000a806093fb5b2 */ /* 0x0000a20008000100 */
[----:B------:R0:W2:Y:S01]  /*0740*/  @!UP4 SYNCS.EXCH.64 URZ, [UR9+0xb0], UR6 ;  /* 0x0000b006093fc5b2 */ /* 0x0000a20008000100 */
[----:B------:R0:W2:Y:S01]  /*0750*/  @!UP5 SYNCS.EXCH.64 URZ, [UR9+0xb8], UR6 ;  /* 0x0000b806093fd5b2 */ /* 0x0000a20008000100 */
[----:B------:R-:W-:Y:S01]  /*0760*/  NOP ;  /* 0x0000000000007918 */ /* 0x000fe20000000000 */
[----:B--234-:R-:W-:Y:S06]  /*0770*/  BAR.SYNC.DEFER_BLOCKING 0x0 ;  /* 0x0000000000007b1d */ /* 0x01cfec0000010000 */
[----:B0-----:R-:W-:Y:S05]  /*0780*/  @!P1 BRA `(.L_x_4) ;  /* 0x00000000001c9947 */ /* 0x001fea0003800000 */
[----:B------:R-:W0:Y:S02]  /*0790*/  LDC.64 R2, c[0x0][0x598] ;  /* 0x00016600ff027b82 */ /* 0x000e240000000a00 */
[----:B0-----:R-:W2:Y:S02]  /*07a0*/  LDG.E.64 R2, desc[UR36][R2.64] ;  /* 0x0000002402027981 */ /* 0x001ea4000c1e1b00 */
[----:B--2---:R-:W-:-:S04]  /*07b0*/  ISETP.NE.U32.AND P0, PT, R2, RZ, PT ;  /* 0x000000ff0200720c */ /* 0x004fc80003f05070 */
[----:B------:R-:W-:-:S13]  /*07c0*/  ISETP.NE.AND.EX P0, PT, R3, RZ, PT, P0 ;  /* 0x000000ff0300720c */ /* 0x000fda0003f05300 */
[----:B------:R-:W-:Y:S05]  /*07d0*/  @!P0 BRA `(.L_x_4) ;  /* 0x0000000000088947 */ /* 0x000fea0003800000 */
[----:B------:R1:W5:Y:S01]  /*07e0*/  LD.E R88, desc[UR36][R2.64] ;  /* 0x0000002402587980 */ /* 0x000362000c101900 */
[----:B------:R-:W-:Y:S05]  /*07f0*/  BRA `(.L_x_5) ;  /* 0x0000000000247947 */ /* 0x000fea0003800000 */
.L_x_4:
[----:B------:R-:W-:Y:S02]  /*0800*/  ULDC.64 UR4, c[0x0][0x588] ;  /* 0x0001620000047ab9 */ /* 0x000fe40000000a00 */
[----:B------:R-:W-:-:S04]  /*0810*/  ISETP.NE.U32.AND P0, PT, RZ, UR4, PT ;  /* 0x00000004ff007c0c */ /* 0x000fc8000bf05070 */
[----:B------:R-:W-:-:S13]  /*0820*/  ISETP.NE.AND.EX P0, PT, RZ, UR5, PT, P0 ;  /* 0x00000005ff007c0c */ /* 0x000fda000bf05300 */
[----:B------:R-:W-:Y:S05]  /*0830*/  @!P0 BRA `(.L_x_6) ;  /* 0x00000000000c8947 */ /* 0x000fea0003800000 */
[----:B------:R-:W0:Y:S02]  /*0840*/  LDC.64 R88, c[0x0][0x588] ;  /* 0x00016200ff587b82 */ /* 0x000e240000000a00 */
[----:B0-----:R0:W5:Y:S01]  /*0850*/  LDG.E R88, desc[UR36][R88.64] ;  /* 0x0000002458587981 */ /* 0x001162000c1e1900 */
[----:B------:R-:W-:Y:S05]  /*0860*/  BRA `(.L_x_5) ;  /* 0x0000000000087947 */ /* 0x000fea0003800000 */
.L_x_6:
[----:B------:R-:W-:Y:S02]  /*0870*/  ULDC UR4, c[0x0][0x580] ;  /* 0x0001600000047ab9 */ /* 0x000fe40000000800 */
[----:B------:R-:W-:-:S07]  /*0880*/  IMAD.U32 R88, RZ, RZ, UR4 ;  /* 0x00000004ff587e24 */ /* 0x000fce000f8e00ff */
.L_x_5:
[----:B------:R-:W-:Y:S02]  /*0890*/  ULDC.64 UR4, c[0x0][0x5a0] ;  /* 0x0001680000047ab9 */ /* 0x000fe40000000a00 */
[----:B------:R-:W-:-:S04]  /*08a0*/  ISETP.NE.U32.AND P0, PT, RZ, UR4, PT ;  /* 0x00000004ff007c0c */ /* 0x000fc8000bf05070 */
[----:B------:R-:W-:-:S13]  /*08b0*/  ISETP.NE.AND.EX P0, PT, RZ, UR5, PT, P0 ;  /* 0x00000005ff007c0c */ /* 0x000fda000bf05300 */
[----:B------:R-:W-:Y:S05]  /*08c0*/  @!P0 BRA `(.L_x_7) ;  /* 0x00000000001c8947 */ /* 0x000fea0003800000 */
[----:B-1----:R-:W1:Y:S02]  /*08d0*/  LDC.64 R2, c[0x0][0x5a0] ;  /* 0x00016800ff027b82 */ /* 0x002e640000000a00 */
[----:B-1----:R-:W2:Y:S02]  /*08e0*/  LDG.E.64 R2, desc[UR36][R2.64] ;  /* 0x0000002402027981 */ /* 0x002ea4000c1e1b00 */
[----:B--2---:R-:W-:-:S04]  /*08f0*/  ISETP.NE.U32.AND P0, PT, R2, RZ, PT ;  /* 0x000000ff0200720c */ /* 0x004fc80003f05070 */
[----:B------:R-:W-:-:S13]  /*0900*/  ISETP.NE.AND.EX P0, PT, R3, RZ, PT, P0 ;  /* 0x000000ff0300720c */ /* 0x000fda0003f05300 */
[----:B------:R-:W-:Y:S05]  /*0910*/  @!P0 BRA `(.L_x_7) ;  /* 0x0000000000088947 */ /* 0x000fea0003800000 */
[----:B0-----:R2:W5:Y:S01]  /*0920*/  LD.E R89, desc[UR36][R2.64] ;  /* 0x0000002402597980 */ /* 0x001562000c101900 */
[----:B------:R-:W-:Y:S05]  /*0930*/  BRA `(.L_x_8) ;  /* 0x0000000000247947 */ /* 0x000fea0003800000 */
.L_x_7:
[----:B------:R-:W-:Y:S02]  /*0940*/  ULDC.64 UR4, c[0x0][0x590] ;  /* 0x0001640000047ab9 */ /* 0x000fe40000000a00 */
[----:B------:R-:W-:-:S04]  /*0950*/  ISETP.NE.U32.AND P0, PT, RZ, UR4, PT ;  /* 0x00000004ff007c0c */ /* 0x000fc8000bf05070 */
[----:B------:R-:W-:-:S13]  /*0960*/  ISETP.NE.AND.EX P0, PT, RZ, UR5, PT, P0 ;  /* 0x00000005ff007c0c */ /* 0x000fda000bf05300 */
[----:B------:R-:W-:Y:S05]  /*0970*/  @!P0 BRA `(.L_x_9) ;  /* 0x00000000000c8947 */ /* 0x000fea0003800000 */
[----:B-1----:R-:W0:Y:S02]  /*0980*/  LDC.64 R2, c[0x0][0x590] ;  /* 0x00016400ff027b82 */ /* 0x002e240000000a00 */
[----:B0-----:R0:W5:Y:S01]  /*0990*/  LDG.E R89, desc[UR36][R2.64] ;  /* 0x0000002402597981 */ /* 0x001162000c1e1900 */
[----:B------:R-:W-:Y:S05]  /*09a0*/  BRA `(.L_x_8) ;  /* 0x0000000000087947 */ /* 0x000fea0003800000 */
.L_x_9:
[----:B------:R-:W-:Y:S02]  /*09b0*/  ULDC UR4, c[0x0][0x584] ;  /* 0x0001610000047ab9 */ /* 0x000fe40000000800 */
[----:B0-----:R-:W-:-:S07]  /*09c0*/  IMAD.U32 R89, RZ, RZ, UR4 ;  /* 0x00000004ff597e24 */ /* 0x001fce000f8e00ff */
.L_x_8:
[----:B012---:R-:W0:Y:S01]  /*09d0*/  LDC R2, c[0x0][0x65c] ;  /* 0x00019700ff027b82 */ /* 0x007e220000000800 */
[----:B------:R-:W1:Y:S01]  /*09e0*/  S2R R15, SR_CTAID.Y ;  /* 0x00000000000f7919 */ /* 0x000e620000002600 */
[----:B------:R-:W-:Y:S01]  /*09f0*/  ULDC UR6, c[0x0][0x28c] ;  /* 0x0000a30000067ab9 */ /* 0x000fe20000000800 */
[----:B------:R-:W-:Y:S01]  /*0a00*/  ISETP.NE.AND P0, PT, R7, 0x2, PT ;  /* 0x000000020700780c */ /* 0x000fe20003f05270 */
[----:B------:R-:W-:Y:S01]  /*0a10*/  UIADD3 UR6, UR6, 0x3f, URZ ;  /* 0x0000003f06067890 */ /* 0x000fe2000fffe03f */
[----:B------:R-:W2:Y:S01]  /*0a20*/  S2R R6, SR_CTAID.X ;  /* 0x0000000000067919 */ /* 0x000ea20000002500 */
[----:B------:R-:W-:Y:S01]  /*0a30*/  UMOV UR38, URZ ;  /* 0x0000003f00267c82 */ /* 0x000fe20008000000 */
[----:B------:R-:W-:Y:S01]  /*0a40*/  UMOV UR39, URZ ;  /* 0x0000003f00277c82 */ /* 0x000fe20008000000 */
[----:B------:R-:W-:Y:S01]  /*0a50*/  USHF.R.S32.HI UR7, URZ, 0x1f, UR6 ;  /* 0x0000001f3f077899 */ /* 0x000fe20008011406 */
[----:B------:R-:W-:-:S03]  /*0a60*/  ULDC.64 UR8, c[0x0][0x650] ;  /* 0x0001940000087ab9 */ /* 0x000fc60000000a00 */
[----:B------:R-:W-:-:S04]  /*0a70*/  ULEA.HI UR7, UR7, UR6, URZ, 0x6 ;  /* 0x0000000607077291 */ /* 0x000fc8000f8f303f */
[----:B------:R-:W-:Y:S01]  /*0a80*/  USHF.R.S32.HI UR40, URZ, 0x6, UR7 ;  /* 0x000000063f287899 */ /* 0x000fe20008011407 */
[----:B0-----:R-:W-:-:S13]  /*0a90*/  ISETP.NE.AND P1, PT, R2, 0x1, PT ;  /* 0x000000010200780c */ /* 0x001fda0003f25270 */
[----:B------:R-:W2:Y:S01]  /*0aa0*/  @P1 LDC R17, c[0x0][0x10] ;  /* 0x00000400ff111b82 */ /* 0x000ea20000000800 */
[----:B-1----:R-:W-:Y:S02]  /*0ab0*/  @P1 IMAD.MOV.U32 R8, RZ, RZ, R15 ;  /* 0x000000ffff081224 */ /* 0x002fe400078e000f */
[----:B------:R-:W-:Y:S02]  /*0ac0*/  @P1 IMAD.MOV.U32 R9, RZ, RZ, RZ ;  /* 0x000000ffff091224 */ /* 0x000fe400078e00ff */
[----:B------:R-:W-:-:S03]  /*0ad0*/  @P1 IMAD.MOV.U32 R7, RZ, RZ, RZ ;  /* 0x000000ffff071224 */ /* 0x000fc600078e00ff */
[----:B------:R-:W0:Y:S01]  /*0ae0*/  @!P1 LDC R3, c[0x0][0xc] ;  /* 0x00000300ff039b82 */ /* 0x000e220000000800 */
[----:B------:R-:W-:Y:S01]  /*0af0*/  ULDC UR4, c[0x0][0xc] ;  /* 0x0000030000047ab9 */ /* 0x000fe20000000800 */
[----:B------:R-:W-:Y:S02]  /*0b00*/  ULDC UR5, c[0x0][0x10] ;  /* 0x0000040000057ab9 */ /* 0x000fe40000000800 */
[----:B------:R-:W-:-:S04]  /*0b10*/  UIMAD.WIDE.U32 UR4, UR4, UR5, URZ ;  /* 0x00000005040472a5 */ /* 0x000fc8000f8e003f */
[----:B------:R-:W1:Y:S01]  /*0b20*/  LDC R0, c[0x0][0x14] ;  /* 0x00000500ff007b82 */ /* 0x000e620000000800 */
[----:B--2---:R-:W-:-:S04]  /*0b30*/  @P1 IMAD.WIDE.U32 R16, R6, R17, R8 ;  /* 0x0000001106101225 */ /* 0x004fc800078e0008 */
[----:B------:R-:W-:Y:S02]  /*0b40*/  @P1 IMAD.IADD R17, R17, 0x1, R7 ;  /* 0x0000000111111824 */ /* 0x000fe400078e0207 */
[----:B------:R-:W-:Y:S02]  /*0b50*/  IMAD.MOV.U32 R7, RZ, RZ, RZ ;  /* 0x000000ffff077224 */ /* 0x000fe400078e00ff */
[----:B0-----:R-:W-:-:S04]  /*0b60*/  @!P1 IMAD.WIDE.U32 R8, R3, R15, R6 ;  /* 0x0000000f03089225 */ /* 0x001fc800078e0006 */
[----:B------:R-:W-:Y:S02]  /*0b70*/  @!P1 IMAD.MOV.U32 R16, RZ, RZ, R8 ;  /* 0x000000ffff109224 */ /* 0x000fe400078e0008 */
[----:B-1----:R-:W-:-:S04]  /*0b80*/  IMAD.WIDE.U32 R10, R0, UR4, RZ ;  /* 0x00000004000a7c25 */ /* 0x002fc8000f8e00ff */
[----:B------:R-:W-:Y:S01]  /*0b90*/  IMAD R3, R0, UR5, RZ ;  /* 0x0000000500037c24 */ /* 0x000fe2000f8e02ff */
[----:B------:R0:W-:Y:S01]  /*0ba0*/  STL.64 [R1], R10 ;  /* 0x0000000a01007387 */ /* 0x0001e20000100a00 */
[----:B------:R-:W-:Y:S02]  /*0bb0*/  @!P1 IMAD.MOV.U32 R17, RZ, RZ, R9 ;  /* 0x000000ffff119224 */ /* 0x000fe400078e0009 */
[----:B------:R-:W-:Y:S01]  /*0bc0*/  IMAD.IADD R0, R11, 0x1, R3 ;  /* 0x000000010b007824 */ /* 0x000fe200078e0203 */
[----:B------:R-:W-:Y:S06]  /*0bd0*/  @P0 BRA `(.L_x_10) ;  /* 0x0000000000200947 */ /* 0x000fec0003800000 */
[----:B------:R-:W-:Y:S01]  /*0be0*/  UISETP.GE.U32.AND UP0, UPT, UR40, 0x9, UPT ;  /* 0x000000092800788c */ /* 0x000fe2000bf06070 */
[----:B------:R-:W-:Y:S01]  /*0bf0*/  IADD3 R16, P0, R16, R10, RZ ;  /* 0x0000000a10107210 */ /* 0x000fe20007f1e0ff */
[----:B------:R-:W-:Y:S01]  /*0c00*/  UIMAD.WIDE.U32 UR4, UR40, 0x38e38e39, URZ ;  /* 0x38e38e39280478a5 */ /* 0x000fe2000f8e003f */
[----:B------:R-:W-:-:S03]  /*0c10*/  UMOV UR39, URZ ;  /* 0x0000003f00277c82 */ /* 0x000fc60008000000 */
[----:B------:R-:W-:Y:S01]  /*0c20*/  USHF.R.U32.HI UR4, URZ, 0x1, UR5 ;  /* 0x000000013f047899 */ /* 0x000fe20008011605 */
[----:B------:R-:W-:-:S03]  /*0c30*/  IMAD.X R17, R0, 0x1, R17, P0 ;  /* 0x0000000100117824 */ /* 0x000fc600000e0611 */
[----:B------:R-:W-:Y:S02]  /*0c40*/  UIMAD UR38, UR4, -0x9, UR40 ;  /* 0xfffffff7042678a4 */ /* 0x000fe4000f8e0228 */
[----:B------:R-:W-:-:S12]  /*0c50*/  @UP0 ULOP3.LUT UR39, UR4, 0x1, URZ, 0xc0, !UPT ;  /* 0x0000000104270892 */ /* 0x000fd8000f8ec03f */
.L_x_10:
[----:B------:R-:W-:Y:S01]  /*0c60*/  ISETP.GE.U32.AND P0, PT, R16, UR8, PT ;  /* 0x0000000810007c0c */ /* 0x000fe2000bf06070 */
[----:B------:R-:W-:Y:S01]  /*0c70*/  IMAD.MOV.U32 R22, RZ, RZ, -0x1 ;  /* 0xffffffffff167424 */ /* 0x000fe200078e00ff */
[----:B------:R-:W-:Y:S01]  /*0c80*/  PRMT R3, RZ, 0x7610, R3 ;  /* 0x00007610ff037816 */ /* 0x000fe20000000003 */
[----:B------:R-:W-:Y:S01]  /*0c90*/  IMAD.MOV.U32 R18, RZ, RZ, -0x1 ;  /* 0xffffffffff127424 */ /* 0x000fe200078e00ff */
[----:B------:R-:W-:Y:S01]  /*0ca0*/  ISETP.GE.U32.AND.EX P0, PT, R17, UR9, PT, P0 ;  /* 0x0000000911007c0c */ /* 0x000fe2000bf06100 */
[----:B------:R-:W-:-:S12]  /*0cb0*/  IMAD.MOV.U32 R19, RZ, RZ, -0x1 ;  /* 0xffffffffff137424 */ /* 0x000fd800078e00ff */
[----:B------:R-:W-:Y:S05]  /*0cc0*/  @P0 BRA `(.L_x_11) ;  /* 0x0000000400580947 */ /* 0x000fea0003800000 */
[----:B------:R-:W1:Y:S01]  /*0cd0*/  LDC.64 R20, c[0x0][0x628] ;  /* 0x00018a00ff147b82 */ /* 0x000e620000000a00 */
[----:B------:R-:W-:Y:S02]  /*0ce0*/  IMAD.MOV.U32 R8, RZ, RZ, R16 ;  /* 0x000000ffff087224 */ /* 0x000fe400078e0010 */
[----:B------:R-:W-:-:S05]  /*0cf0*/  IMAD.MOV.U32 R9, RZ, RZ, R17 ;  /* 0x000000ffff097224 */ /* 0x000fca00078e0011 */
[----:B------:R-:W2:Y:S08]  /*0d00*/  LDC R18, c[0x0][0x630] ;  /* 0x00018c00ff127b82 */ /* 0x000eb00000000800 */
[----:B------:R-:W3:Y:S01]  /*0d10*/  LDC.64 R24, c[0x0][0x620] ;  /* 0x00018800ff187b82 */ /* 0x000ee20000000a00 */
[----:B-1----:R-:W-:-:S04]  /*0d20*/  ISETP.NE.U32.AND P0, PT, R20, RZ, PT ;  /* 0x000000ff1400720c */ /* 0x002fc80003f05070 */
[----:B------:R-:W-:-:S13]  /*0d30*/  ISETP.NE.AND.EX P0, PT, R21, RZ, PT, P0 ;  /* 0x000000ff1500720c */ /* 0x000fda0003f05300 */
[----:B--23--:R-:W-:Y:S05]  /*0d40*/  @!P0 BRA `(.L_x_12) ;  /* 0x0000000000288947 */ /* 0x00cfea0003800000 */
[----:B------:R-:W1:Y:S02]  /*0d50*/  LDC R3, c[0x0][0x634] ;  /* 0x00018d00ff037b82 */ /* 0x000e640000000800 */
[----:B-1----:R-:W-:-:S05]  /*0d60*/  IADD3 R3, P0, R16, R3, RZ ;  /* 0x0000000310037210 */ /* 0x002fca0007f1e0ff */
[----:B------:R-:W-:-:S04]  /*0d70*/  IMAD.X R19, RZ, RZ, R17, P0 ;  /* 0x000000ffff137224 */ /* 0x000fc800000e0611 */
[----:B------:R-:W-:-:S04]  /*0d80*/  IMAD.WIDE.U32 R8, R19, R20, RZ ;  /* 0x0000001413087225 */ /* 0x000fc800078e00ff */
[----:B0-----:R-:W-:-:S04]  /*0d90*/  IMAD.WIDE.U32 R10, P0, R3, R21, R8 ;  /* 0x00000015030a7225 */ /* 0x001fc80007800008 */
[----:B------:R-:W-:-:S04]  /*0da0*/  IMAD.WIDE.U32 R8, R3, R20, RZ ;  /* 0x0000001403087225 */ /* 0x000fc800078e00ff */
[----:B------:R-:W-:Y:S01]  /*0db0*/  IMAD.X R13, RZ, RZ, RZ, P0 ;  /* 0x000000ffff0d7224 */ /* 0x000fe200000e06ff */
[----:B------:R-:W-:Y:S01]  /*0dc0*/  IADD3 RZ, P0, R9, R10, RZ ;  /* 0x0000000a09ff7210 */ /* 0x000fe20007f1e0ff */
[----:B------:R-:W-:-:S04]  /*0dd0*/  IMAD.MOV.U32 R12, RZ, RZ, R11 ;  /* 0x000000ffff0c7224 */ /* 0x000fc800078e000b */
[----:B------:R-:W-:-:S08]  /*0de0*/  IMAD.WIDE.U32.X R8, R19, R21, R12, P0 ;  /* 0x0000001513087225 */ /* 0x000fd000000e040c */
.L_x_12:
[-CC-:B------:R-:W-:Y:S01]  /*0df0*/  SHF.R.U64 R30, R8, R18.reuse, R9.reuse ;  /* 0x00000012081e7219 */ /* 0x180fe20000001209 */
[----:B------:R-:W1:Y:S01]  /*0e00*/  LDC R12, c[0x0][0x618] ;  /* 0x00018600ff0c7b82 */ /* 0x000e620000000800 */
[----:B------:R-:W-:Y:S01]  /*0e10*/  SHF.R.U32.HI R7, RZ, R18, R9 ;  /* 0x00000012ff077219 */ /* 0x000fe20000011609 */
[----:B------:R-:W-:Y:S01]  /*0e20*/  ULDC UR4, c[0x0][0x150] ;  /* 0x0000540000047ab9 */ /* 0x000fe20000000800 */
[----:B0-----:R-:W-:Y:S02]  /*0e30*/  IADD3 R11, P0, RZ, -R30, RZ ;  /* 0x8000001eff0b7210 */ /* 0x001fe40007f1e0ff */
[----:B------:R-:W-:-:S03]  /*0e40*/  I2FP.F32.U32 R3, R6 ;  /* 0x0000000600037245 */ /* 0x000fc60000201000 */
[----:B------:R-:W0:Y:S01]  /*0e50*/  LDC.64 R26, c[0x0][0x640] ;  /* 0x00019000ff1a7b82 */ /* 0x000e220000000a00 */
[----:B------:R-:W-:Y:S02]  /*0e60*/  IMAD.X R13, RZ, RZ, ~R7, P0 ;  /* 0x000000ffff0d7224 */ /* 0x000fe400000e0e07 */
[----:B------:R-:W-:Y:S01]  /*0e70*/  FMUL R3, R3, UR4 ;  /* 0x0000000403037c20 */ /* 0x000fe20008400000 */
[----:B------:R-:W-:Y:S01]  /*0e80*/  IMAD.WIDE.U32 R8, R11, R24, R16 ;  /* 0x000000180b087225 */ /* 0x000fe200078e0010 */
[----:B------:R-:W-:-:S03]  /*0e90*/  ULDC UR4, c[0x0][0x154] ;  /* 0x0000550000047ab9 */ /* 0x000fc60000000800 */
[----:B------:R-:W-:Y:S01]  /*0ea0*/  IMAD R10, R13, R24, RZ ;  /* 0x000000180d0a7224 */ /* 0x000fe200078e02ff */
[----:B------:R-:W2:Y:S01]  /*0eb0*/  LDC R7, c[0x0][0x144] ;  /* 0x00005100ff077b82 */ /* 0x000ea20000000800 */
[----:B------:R-:W3:Y:S02]  /*0ec0*/  F2I.U32.TRUNC.NTZ R3, R3 ;  /* 0x0000000300037305 */ /* 0x000ee4000020f000 */
[----:B------:R-:W-:-:S04]  /*0ed0*/  IMAD R11, R11, R25, R10 ;  /* 0x000000190b0b7224 */ /* 0x000fc800078e020a */
[----:B------:R-:W-:Y:S01]  /*0ee0*/  IMAD.IADD R9, R9, 0x1, R11 ;  /* 0x0000000109097824 */ /* 0x000fe200078e020b */
[----:B------:R-:W4:Y:S01]  /*0ef0*/  LDC R18, c[0x0][0x608] ;  /* 0x00018200ff127b82 */ /* 0x000f220000000800 */
[----:B------:R-:W-:-:S03]  /*0f00*/  IMAD.MOV.U32 R11, RZ, RZ, -0x1 ;  /* 0xffffffffff0b7424 */ /* 0x000fc600078e00ff */
[-C--:B-1----:R-:W-:Y:S02]  /*0f10*/  SHF.R.U64 R22, R8, R12.reuse, R9 ;  /* 0x0000000c08167219 */ /* 0x082fe40000001209 */
[----:B------:R-:W-:Y:S02]  /*0f20*/  I2FP.F32.U32 R8, R15 ;  /* 0x0000000f00087245 */ /* 0x000fe40000201000 */
[----:B------:R-:W1:Y:S01]  /*0f30*/  LDC R24, c[0x0][0x658] ;  /* 0x00019600ff187b82 */ /* 0x000e620000000800 */
[----:B0-----:R-:W-:Y:S01]  /*0f40*/  ISETP.NE.U32.AND P0, PT, R26, RZ, PT ;  /* 0x000000ff1a00720c */ /* 0x001fe20003f05070 */
[----:B---3--:R-:W-:Y:S01]  /*0f50*/  IMAD.MOV R10, RZ, RZ, -R3 ;  /* 0x000000ffff0a7224 */ /* 0x008fe200078e0a03 */
[----:B------:R-:W-:Y:S01]  /*0f60*/  SHF.R.U32.HI R9, RZ, R12, R9 ;  /* 0x0000000cff097219 */ /* 0x000fe20000011609 */
[----:B------:R-:W-:Y:S01]  /*0f70*/  FMUL R8, R8, UR4 ;  /* 0x0000000408087c20 */ /* 0x000fe20008400000 */
[----:B------:R-:W-:-:S03]  /*0f80*/  ISETP.NE.AND.EX P0, PT, R27, RZ, PT, P0 ;  /* 0x000000ff1b00720c */ /* 0x000fc60003f05300 */
[----:B------:R-:W0:Y:S01]  /*0f90*/  LDC R20, c[0x0][0x148] ;  /* 0x00005200ff147b82 */ /* 0x000e220000000800 */
[----:B--2---:R-:W-:-:S07]  /*0fa0*/  IMAD R3, R7, R10, R6 ;  /* 0x0000000a07037224 */ /* 0x004fce00078e0206 */
[----:B------:R-:W2:Y:S01]  /*0fb0*/  LDC R21, c[0x0][0x600] ;  /* 0x00018000ff157b82 */ /* 0x000ea20000000800 */
[-CC-:B----4-:R-:W-:Y:S02]  /*0fc0*/  SHF.R.U64 R32, R22, R18.reuse, R9.reuse ;  /* 0x0000001216207219 */ /* 0x190fe40000001209 */
[----:B------:R-:W-:Y:S01]  /*0fd0*/  SHF.R.U32.HI R7, RZ, R18, R9 ;  /* 0x00000012ff077219 */ /* 0x000fe20000011609 */
[----:B------:R-:W-:Y:S01]  /*0fe0*/  IMAD.MOV.U32 R9, RZ, RZ, 0x1 ;  /* 0x00000001ff097424 */ /* 0x000fe200078e00ff */
[----:B------:R3:W4:Y:S03]  /*0ff0*/  F2I.U32.TRUNC.NTZ R18, R8 ;  /* 0x0000000800127305 */ /* 0x000726000020f000 */
[----:B------:R-:W0:Y:S01]  /*1000*/  LDC R25, c[0x0][0x648] ;  /* 0x00019200ff197b82 */ /* 0x000e220000000800 */
[-C--:B-1----:R-:W-:Y:S02]  /*1010*/  SHF.L.U32 R6, R11, R24.reuse, RZ ;  /* 0x000000180b067219 */ /* 0x082fe400000006ff */
[----:B------:R-:W-:-:S02]  /*1020*/  SHF.R.U64 R34, R32, R24, R7 ;  /* 0x0000001820227219 */ /* 0x000fc40000001207 */
[----:B------:R-:W-:Y:S02]  /*1030*/  LOP3.LUT R13, RZ, R6, RZ, 0x33, !PT ;  /* 0x00000006ff0d7212 */ /* 0x000fe400078e33ff */
[-C--:B------:R-:W-:Y:S01]  /*1040*/  SHF.R.U32.HI R7, RZ, R24.reuse, R7 ;  /* 0x00000018ff077219 */ /* 0x080fe20000011607 */
[----:B------:R-:W1:Y:S01]  /*1050*/  LDC R29, c[0x0][0x638] ;  /* 0x00018e00ff1d7b82 */ /* 0x000e620000000800 */
[----:B------:R-:W-:Y:S01]  /*1060*/  SHF.L.U32 R12, R9, R24, RZ ;  /* 0x00000018090c7219 */ /* 0x000fe200000006ff */
[----:B------:R-:W-:-:S06]  /*1070*/  IMAD.MOV.U32 R6, RZ, RZ, R34 ;  /* 0x000000ffff067224 */ /* 0x000fcc00078e0022 */
[----:B------:R-:W0:Y:S01]  /*1080*/  LDC R28, c[0x0][0x610] ;  /* 0x00018400ff1c7b82 */ /* 0x000e220000000800 */
[----:B---34-:R-:W-:Y:S05]  /*1090*/  @!P0 BRA `(.L_x_13) ;  /* 0x0000000000288947 */ /* 0x018fea0003800000 */
[----:B------:R-:W3:Y:S02]  /*10a0*/  LDC R11, c[0x0][0x64c] ;  /* 0x00019300ff0b7b82 */ /* 0x000ee40000000800 */
[----:B---3--:R-:W-:-:S05]  /*10b0*/  IADD3 R11, P0, R34, R11, RZ ;  /* 0x0000000b220b7210 */ /* 0x008fca0007f1e0ff */
[----:B------:R-:W-:-:S04]  /*10c0*/  IMAD.X R19, RZ, RZ, R7, P0 ;  /* 0x000000ffff137224 */ /* 0x000fc800000e0607 */
[----:B------:R-:W-:-:S04]  /*10d0*/  IMAD.WIDE.U32 R6, R19, R26, RZ ;  /* 0x0000001a13067225 */ /* 0x000fc800078e00ff */
[----:B------:R-:W-:-:S04]  /*10e0*/  IMAD.WIDE.U32 R8, P0, R11, R27, R6 ;  /* 0x0000001b0b087225 */ /* 0x000fc80007800006 */
[----:B------:R-:W-:-:S04]  /*10f0*/  IMAD.WIDE.U32 R6, R11, R26, RZ ;  /* 0x0000001a0b067225 */ /* 0x000fc800078e00ff */
[----:B------:R-:W-:Y:S01]  /*1100*/  IMAD.X R11, RZ, RZ, RZ, P0 ;  /* 0x000000ffff0b7224 */ /* 0x000fe200000e06ff */
[----:B------:R-:W-:Y:S01]  /*1110*/  IADD3 RZ, P0, R7, R8, RZ ;  /* 0x0000000807ff7210 */ /* 0x000fe20007f1e0ff */
[----:B------:R-:W-:-:S04]  /*1120*/  IMAD.MOV.U32 R10, RZ, RZ, R9 ;  /* 0x000000ffff0a7224 */ /* 0x000fc800078e0009 */
[----:B------:R-:W-:-:S08]  /*1130*/  IMAD.WIDE.U32.X R6, R19, R27, R10, P0 ;  /* 0x0000001b13067225 */ /* 0x000fd000000e040a */
.L_x_13:
[----:B0-----:R-:W-:Y:S01]  /*1140*/  SHF.R.U64 R6, R6, R25, R7 ;  /* 0x0000001906067219 */ /* 0x001fe20000001207 */
[----:B--2---:R-:W-:Y:S01]  /*1150*/  VIADD R7, R21, 0xffffffff ;  /* 0xffffffff15077836 */ /* 0x004fe20000000000 */
[----:B------:R-:W-:Y:S01]  /*1160*/  LOP3.LUT R13, R32, R13, RZ, 0xc0, !PT ;  /* 0x0000000d200d7212 */ /* 0x000fe200078ec0ff */
[----:B------:R-:W-:Y:S02]  /*1170*/  IMAD.MOV R18, RZ, RZ, -R18 ;  /* 0x000000ffff127224 */ /* 0x000fe400078e0a12 */
[----:B------:R-:W-:Y:S01]  /*1180*/  IMAD.MOV R8, RZ, RZ, -R6 ;  /* 0x000000ffff087224 */ /* 0x000fe200078e0a06 */
[----:B------:R-:W-:Y:S01]  /*1190*/  LOP3.LUT R7, R22, R7, RZ, 0xc0, !PT ;  /* 0x0000000716077212 */ /* 0x000fe200078ec0ff */
[----:B------:R-:W-:Y:S02]  /*11a0*/  IMAD R12, R12, R6, R13 ;  /* 0x000000060c0c7224 */ /* 0x000fe400078e020d */
[----:B------:R-:W-:Y:S02]  /*11b0*/  @P1 IMAD R3, R20, R18, R15 ;  /* 0x0000001214031224 */ /* 0x000fe400078e020f */
[----:B-1----:R-:W-:-:S02]  /*11c0*/  IMAD R6, R8, R29, R34 ;  /* 0x0000001d08067224 */ /* 0x002fc400078e0222 */
[----:B------:R-:W-:Y:S02]  /*11d0*/  IMAD R22, R12, R28, R3 ;  /* 0x0000001c0c167224 */ /* 0x000fe400078e0203 */
[----:B------:R-:W-:Y:S02]  /*11e0*/  IMAD R7, R6, R21, R7 ;  /* 0x0000001506077224 */ /* 0x000fe400078e0207 */
[----:B------:R-:W-:Y:S02]  /*11f0*/  IMAD.MOV.U32 R3, RZ, RZ, 0x1 ;  /* 0x00000001ff037424 */ /* 0x000fe400078e00ff */
[----:B------:R-:W-:Y:S01]  /*1200*/  IMAD.MOV.U32 R19, RZ, RZ, R30 ;  /* 0x000000ffff137224 */ /* 0x000fe200078e001e */
[----:B------:R-:W-:Y:S02]  /*1210*/  SEL R18, R7, R22, !P1 ;  /* 0x0000001607127207 */ /* 0x000fe40004800000 */
[----:B------:R-:W-:-:S07]  /*1220*/  SEL R22, R22, R7, !P1 ;  /* 0x0000000716167207 */ /* 0x000fce0004800000 */
.L_x_11:
[----:B------:R-:W-:Y:S05]  /*1230*/  @!P2 BRA `(.L_x_14) ;  /* 0x000000540070a947 */ /* 0x000fea0003800000 */
[----:B------:R-:W-:-:S13]  /*1240*/  ISETP.GT.U32.AND P0, PT, R31, 0x1, PT ;  /* 0x000000011f00780c */ /* 0x000fda0003f04070 */
[----:B------:R-:W-:Y:S05]  /*1250*/  @P0 EXIT ;  /* 0x000000000000094d */ /* 0x000fea0003800000 */
.L_x_15:
[----:B------:R-:W-:-:S08]  /*1260*/  NOP ;  /* 0x0000000000007918 */ /* 0x000fd00000000000 */
[----:B------:R-:W1:Y:S02]  /*1270*/  USETMAXREG.TRY_ALLOC.CTAPOOL UP0, 0xe8 ;  /* 0x000000e8000079c8 */ /* 0x000e640008000600 */
[----:B-1----:R-:W-:-:S13]  /*1280*/  PLOP3.LUT P0, PT, PT, PT, UP0, 0x80, 0x0 ;  /* 0x000000000000781c */ /* 0x002fda0003f0f008 */
[----:B------:R-:W-:Y:S05]  /*1290*/  @!P0 BRA `(.L_x_15) ;  /* 0xfffffffc00f08947 */ /* 0x000fea000383ffff */
[----:B------:R-:W-:-:S13]  /*12a0*/  LOP3.LUT P0, RZ, R3, 0xff, RZ, 0xc0, !PT ;  /* 0x000000ff03ff7812 */ /* 0x000fda000780c0ff */
[----:B------:R-:W-:Y:S05]  /*12b0*/  @!P0 EXIT ;  /* 0x000000000000894d */ /* 0x000fea0003800000 */
[----:B------:R-:W2:Y:S01]  /*12c0*/  LDL.64 R8, [R1] ;  /* 0x0000000001087983 */ /* 0x000ea20000100a00 */
[----:B------:R-:W-:Y:S01]  /*12d0*/  SHF.R.S32.HI R4, RZ, 0x1f, R5 ;  /* 0x0000001fff047819 */ /* 0x000fe20000011405 */
[----:B------:R-:W1:Y:S01]  /*12e0*/  S2UR UR4, SR_CgaCtaId ;  /* 0x00000000000479c3 */ /* 0x000e620000008800 */
[----:B------:R-:W-:Y:S01]  /*12f0*/  UISETP.LT.AND UP0, UPT, UR40, 0x1, UPT ;  /* 0x000000012800788c */ /* 0x000fe2000bf01270 */
[----:B------:R-:W-:Y:S01]  /*1300*/  LOP3.LUT R102, R23, 0x1, RZ, 0xfc, !PT ;  /* 0x0000000117667812 */ /* 0x000fe200078efcff */
[----:B------:R-:W-:Y:S01]  /*1310*/  UIADD3 UR5, UR43, -0x1, URZ ;  /* 0xffffffff2b057890 */ /* 0x000fe2000fffe03f */
[CC--:B------:R-:W-:Y:S01]  /*1320*/  LEA.HI R3, R4.reuse, R5.reuse, RZ, 0x2 ;  /* 0x0000000504037211 */ /* 0x0c0fe200078f10ff */
[----:B------:R-:W-:Y:S01]  /*1330*/  USEL UR42, UR40, 0x1, UP0 ;  /* 0x00000001282a7887 */ /* 0x000fe20008000000 */
[----:B------:R-:W-:Y:S01]  /*1340*/  LEA.HI R4, R4, R5, RZ, 0x5 ;  /* 0x0000000504047211 */ /* 0x000fe200078f28ff */
[----:B------:R-:W-:Y:S01]  /*1350*/  UMOV UR41, 0x400 ;  /* 0x0000040000297882 */ /* 0x000fe20000000000 */
[--C-:B------:R-:W-:Y:S01]  /*1360*/  SHF.R.S32.HI R90, RZ, 0x2, R3.reuse ;  /* 0x00000002ff5a7819 */ /* 0x100fe20000011403 */
[----:B------:R-:W3:Y:S01]  /*1370*/  LDC R96, c[0x0][0x658] ;  /* 0x00019600ff607b82 */ /* 0x000ee20000000800 */
[----:B------:R-:W-:Y:S01]  /*1380*/  SHF.R.S32.HI R7, RZ, 0x1f, R3 ;  /* 0x0000001fff077819 */ /* 0x000fe20000011403 */
[----:B------:R-:W-:Y:S01]  /*1390*/  UISETP.NE.AND UP0, UPT, UR5, URZ, UPT ;  /* 0x0000003f0500728c */ /* 0x000fe2000bf05270 */
[----:B------:R-:W-:Y:S01]  /*13a0*/  LOP3.LUT R6, R3, 0xfffffffc, RZ, 0xc0, !PT ;  /* 0xfffffffc03067812 */ /* 0x000fe200078ec0ff */
[----:B------:R-:W-:Y:S01]  /*13b0*/  ULDC UR6, c[0x0][0x284] ;  /* 0x0000a10000067ab9 */ /* 0x000fe20000000800 */
[----:B------:R-:W-:Y:S01]  /*13c0*/  LEA.HI R7, R7, R90, RZ, 0x3 ;  /* 0x0000005a07077211 */ /* 0x000fe200078f18ff */
[----:B------:R-:W-:Y:S01]  /*13d0*/  USHF.L.U32 UR45, UR40, 0x1, URZ ;  /* 0x00000001282d7899 */ /* 0x000fe2000800063f */
[----:B------:R-:W-:Y:S01]  /*13e0*/  SHF.R.S32.HI R3, RZ, 0x5, R4 ;  /* 0x00000005ff037819 */ /* 0x000fe20000011404 */
[----:B------:R-:W4:Y:S01]  /*13f0*/  LDC.64 R94, c[0x0][0x5c8] ;  /* 0x00017200ff5e7b82 */ /* 0x000f220000000a00 */
[----:B------:R-:W-:Y:S01]  /*1400*/  LOP3.LUT R7, R7, 0xfffffff8, RZ, 0xc0, !PT ;  /* 0xfffffff807077812 */ /* 0x000fe200078ec0ff */
[----:B------:R-:W-:Y:S01]  /*1410*/  IMAD.IADD R6, R5, 0x1, -R6 ;  /* 0x0000000105067824 */ /* 0x000fe200078e0a06 */
[----:B------:R-:W-:Y:S01]  /*1420*/  UIADD3 UR42, -UR42, UR40, URZ ;  /* 0x000000282a2a7290 */ /* 0x000fe2000fffe13f */
[----:B------:R-:W-:-:S02]  /*1430*/  IMAD.MOV.U32 R5, RZ, RZ, 0x1 ;  /* 0x00000001ff057424 */ /* 0x000fc400078e00ff */
[----:B------:R-:W-:Y:S01]  /*1440*/  IMAD.IADD R90, R90, 0x1, -R7 ;  /* 0x000000015a5a7824 */ /* 0x000fe200078e0a07 */
[----:B-1----:R-:W-:Y:S01]  /*1450*/  ULEA UR41, UR4, UR41, 0x18 ;  /* 0x0000002904297291 */ /* 0x002fe2000f8ec03f */
[----:B------:R-:W1:Y:S01]  /*1460*/  LDC R97, c[0x0][0x288] ;  /* 0x0000a200ff617b82 */ /* 0x000e620000000800 */
[----:B------:R-:W-:Y:S01]  /*1470*/  USHF.L.U32 UR4, UR5, 0x3, URZ ;  /* 0x0000000305047899 */ /* 0x000fe2000800063f */
[--C-:B------:R-:W-:Y:S01]  /*1480*/  IMAD R101, R3, -0x10, -R90.reuse ;  /* 0xfffffff003657824 */ /* 0x100fe200078e0a5a */
[--C-:B------:R-:W-:Y:S01]  /*1490*/  SHF.R.S32.HI R91, RZ, 0x1f, R90.reuse ;  /* 0x0000001fff5b7819 */ /* 0x100fe2000001145a */
[----:B------:R-:W-:Y:S01]  /*14a0*/  USEL UR5, URZ, 0x1, UP0 ;  /* 0x000000013f057887 */ /* 0x000fe20008000000 */
[----:B------:R-:W-:Y:S01]  /*14b0*/  IMAD.SHL.U32 R92, R6, 0x2, RZ ;  /* 0x00000002065c7824 */ /* 0x000fe200078e00ff */
[----:B------:R-:W-:Y:S01]  /*14c0*/  UIADD3 UR46, UR41, 0xa0, URZ ;  /* 0x000000a0292e7890 */ /* 0x000fe2000fffe03f */
[----:B------:R-:W-:Y:S01]  /*14d0*/  VIADD R101, R101, UR6 ;  /* 0x0000000665657c36 */ /* 0x000fe20008000000 */
[----:B------:R-:W0:Y:S01]  /*14e0*/  LDC R99, c[0x0][0x600] ;  /* 0x00018000ff637b82 */ /* 0x000e220000000800 */
[----:B------:R-:W-:Y:S01]  /*14f0*/  IMAD.WIDE R90, R3, 0x10, R90 ;  /* 0x00000010035a7825 */ /* 0x000fe200078e025a */
[----:B------:R-:W-:Y:S01]  /*1500*/  ULOP3.LUT UR4, UR4, 0x8, URZ, 0xc0, !UPT ;  /* 0x0000000804047892 */ /* 0x000fe2000f8ec03f */
[----:B------:R-:W-:Y:S01]  /*1510*/  SHF.R.S32.HI R93, RZ, 0x1f, R92 ;  /* 0x0000001fff5d7819 */ /* 0x000fe2000001145c */
[----:B------:R-:W-:Y:S01]  /*1520*/  ULEA UR43, UR43, UR46, 0x3 ;  /* 0x0000002e2b2b7291 */ /* 0x000fe2000f8e183f */
[----:B------:R-:W-:Y:S01]  /*1530*/  IMAD.MOV.U32 R3, RZ, RZ, -0x1 ;  /* 0xffffffffff037424 */ /* 0x000fe200078e00ff */
[----:B------:R-:W-:Y:S01]  /*1540*/  ULOP3.LUT UR47, UR4, 0x8, URZ, 0x3c, !UPT ;  /* 0x00000008042f7892 */ /* 0x000fe2000f8e3c3f */
[----:B------:R-:W-:Y:S01]  /*1550*/  IMAD.U32 R103, RZ, RZ, UR5 ;  /* 0x00000005ff677e24 */ /* 0x000fe2000f8e00ff */
[C---:B----4-:R-:W-:Y:S01]  /*1560*/  SHF.L.U64.HI R95, R94.reuse, 0x3, R95 ;  /* 0x000000035e5f7819 */ /* 0x050fe2000001025f */
[----:B------:R-:W-:Y:S01]  /*1570*/  IMAD.SHL.U32 R94, R94, 0x8, RZ ;  /* 0x000000085e5e7824 */ /* 0x000fe200078e00ff */
[-C--:B---3--:R-:W-:Y:S01]  /*1580*/  SHF.L.U32 R3, R3, R96.reuse, RZ ;  /* 0x0000006003037219 */ /* 0x088fe200000006ff */
[----:B------:R-:W-:Y:S01]  /*1590*/  ULOP3.LUT UR44, UR4, 0x18, URZ, 0x3c, !UPT ;  /* 0x00000018042c7892 */ /* 0x000fe2000f8e3c3f */
[----:B------:R-:W-:-:S02]  /*15a0*/  SHF.L.U32 R96, R5, R96, RZ ;  /* 0x0000006005607219 */ /* 0x000fc400000006ff */
[----:B------:R-:W-:Y:S01]  /*15b0*/  LOP3.LUT R100, RZ, R3, RZ, 0x33, !PT ;  /* 0x00000003ff647212 */ /* 0x000fe200078e33ff */
[----:B-1----:R-:W-:Y:S02]  /*15c0*/  IMAD R97, R6, -0x2, R97 ;  /* 0xfffffffe06617824 */ /* 0x002fe400078e0261 */
[----:B0-----:R-:W-:Y:S01]  /*15d0*/  VIADD R99, R99, 0xffffffff ;  /* 0xffffffff63637836 */ /* 0x001fe20000000000 */
[----:B--2---:R-:W-:-:S07]  /*15e0*/  SHF.L.U64.HI R98, R8, 0x1, R0 ;  /* 0x0000000108627819 */ /* 0x004fce0000010200 */
.L_x_163:
[----:B------:R-:W-:-:S04]  /*15f0*/  SHF.L.U32 R0, R103, 0x1f, RZ ;  /* 0x0000001f67007819 */ /* 0x000fc800000006ff */
[----:B------:R-:W0:Y:S02]  /*1600*/  SYNCS.PHASECHK.TRANS64.TRYWAIT P0, [UR43+-0x8], R0 ;  /* 0xfffff800ff0075a7 */ /* 0x000e24000800016b */
[----:B01-34-:R-:W-:Y:S05]  /*1610*/  @!P0 BRA `(.L_x_16) ;  /* 0x0000006400148947 */ /* 0x01bfea0003800000 */
.L_x_190:
[----:B------:R-:W-:Y:S02]  /*1620*/  ULDC UR4, c[0x0][0x28c] ;  /* 0x0000a30000047ab9 */ /* 0x000fe40000000800 */
[----:B------:R-:W-:-:S13]  /*1630*/  ISETP.LT.AND P0, PT, RZ, UR4, PT ;  /* 0x00000004ff007c0c */ /* 0x000fda000bf01270 */
[----:B------:R-:W-:Y:S05]  /*1640*/  @P0 BRA `(.L_x_17) ;  /* 0x0000000000400947 */ /* 0x000fea0003800000 */
[----:B0-----:R-:W-:Y:S01]  /*1650*/  MOV R0, 0x0 ;  /* 0x0000000000007802 */ /* 0x001fe20000000f00 */
[----:B------:R-:W-:Y:S01]  /*1660*/  ULDC.64 UR4, c[0x4][0x68] ;  /* 0x01001a0000047ab9 */ /* 0x000fe20000000a00 */
[----:B------:R-:W-:Y:S01]  /*1670*/  ULDC.64 UR6, c[0x4][0x8] ;  /* 0x0100020000067ab9 */ /* 0x000fe20000000a00 */
[----:B------:R-:W-:Y:S01]  /*1680*/  IMAD.U32 R4, RZ, RZ, UR4 ;  /* 0x00000004ff047e24 */ /* 0x000fe2000f8e00ff */
[----:B------:R0:W1:Y:S01]  /*1690*/  LDC.64 R14, c[0x4][R0] ;  /* 0x01000000000e7b82 */ /* 0x0000620000000a00 */
[----:B------:R-:W-:Y:S01]  /*16a0*/  IMAD.U32 R5, RZ, RZ, UR5 ;  /* 0x00000005ff057e24 */ /* 0x000fe2000f8e00ff */
[----:B------:R-:W-:Y:S01]  /*16b0*/  ULDC.64 UR4, c[0x4][0x70] ;  /* 0x01001c0000047ab9 */ /* 0x000fe20000000a00 */
[----:B------:R-:W-:Y:S02]  /*16c0*/  IMAD.U32 R10, RZ, RZ, UR6 ;  /* 0x00000006ff0a7e24 */ /* 0x000fe4000f8e00ff */
[----:B------:R-:W-:Y:S02]  /*16d0*/  IMAD.U32 R6, RZ, RZ, UR4 ;  /* 0x00000004ff067e24 */ /* 0x000fe4000f8e00ff */
[----:B------:R-:W-:-:S02]  /*16e0*/  IMAD.U32 R7, RZ, RZ, UR5 ;  /* 0x00000005ff077e24 */ /* 0x000fc4000f8e00ff */
[----:B------:R-:W-:Y:S02]  /*16f0*/  IMAD.U32 R11, RZ, RZ, UR7 ;  /* 0x00000007ff0b7e24 */ /* 0x000fe4000f8e00ff */
[----:B------:R-:W-:Y:S02]  /*1700*/  IMAD.MOV.U32 R8, RZ, RZ, 0x1e1 ;  /* 0x000001e1ff087424 */ /* 0x000fe400078e00ff */
[----:B------:R-:W-:Y:S02]  /*1710*/  IMAD.MOV.U32 R12, RZ, RZ, 0x1 ;  /* 0x00000001ff0c7424 */ /* 0x000fe400078e00ff */
[----:B0-----:R-:W-:-:S07]  /*1720*/  IMAD.MOV.U32 R13, RZ, RZ, RZ ;  /* 0x000000ffff0d7224 */ /* 0x001fce00078e00ff */
[----:B------:R-:W-:-:S07]  /*1730*/  LEPC R20, `(.L_x_17) ;  /* 0x000000001014794e */ /* 0x000fce0000000000 */
[----:B-1---5:R-:W-:Y:S05]  /*1740*/  CALL.ABS.NOINC R14 ;  /* 0x000000000e007343 */ /* 0x022fea0003c00000 */
.L_x_17:
[----:B------:R-:W-:-:S13]  /*1750*/  ISETP.NE.AND P0, PT, R102, 0x3, PT ;  /* 0x000000036600780c */ /* 0x000fda0003f05270 */
[----:B------:R-:W-:Y:S05]  /*1760*/  @!P0 BRA `(.L_x_18) ;  /* 0x0000000000048947 */ /* 0x000fea0003800000 */
[----:B------:R-:W-:Y:S01]  /*1770*/  BPT.TRAP 0x1 ;  /* 0x000000040000795c */ /* 0x000fe20000300000 */
.L_x_18:
[----:B0-----:R-:W-:Y:S02]  /*1780*/  IMAD.U32 R3, RZ, RZ, UR38 ;  /* 0x00000026ff037e24 */ /* 0x001fe4000f8e00ff */
[----:B------:R-:W-:-:S03]  /*1790*/  IMAD.U32 R0, RZ, RZ, UR39 ;  /* 0x00000027ff007e24 */ /* 0x000fc6000f8e00ff */
[----:B------:R-:W-:Y:S02]  /*17a0*/  LEA R3, R3, UR41, 0x3 ;  /* 0x0000002903037c11 */ /* 0x000fe4000f8e18ff */
[----:B------:R-:W-:-:S04]  /*17b0*/  SHF.L.U32 R0, R0, 0x1f, RZ ;  /* 0x0000001f00007819 */ /* 0x000fc800000006ff */
[----:B------:R0:W1:Y:S01]  /*17c0*/  SYNCS.PHASECHK.TRANS64.TRYWAIT P1, [R3+URZ], R0 ;  /* 0x00000000030075a7 */ /* 0x000062000802017f */
[----:B------:R-:W-:Y:S05]  /*17d0*/  @!P0 BRA `(.L_x_19) ;  /* 0x0000000000048947 */ /* 0x000fea0003800000 */
[----:B------:R-:W-:Y:S01]  /*17e0*/  BPT.TRAP 0x1 ;  /* 0x000000040000795c */ /* 0x000fe20000300000 */
.L_x_19:
[----:B------:R-:W-:-:S05]  /*17f0*/  IMAD.U32 R4, RZ, RZ, UR42 ;  /* 0x0000002aff047e24 */ /* 0x000fca000f8e00ff */
[----:B------:R-:W-:Y:S01]  /*1800*/  ISETP.GE.AND P2, PT, R4, 0x1, PT ;  /* 0x000000010400780c */ /* 0x000fe20003f46270 */
[----:B-1----:R-:W-:-:S12]  /*1810*/  @P1 BRA `(.L_x_20) ;  /* 0x0000000000081947 */ /* 0x002fd80003800000 */
[----:B------:R-:W1:Y:S02]  /*1820*/  SYNCS.PHASECHK.TRANS64.TRYWAIT P1, [R3+URZ], R0 ;  /* 0x00000000030075a7 */ /* 0x000e64000802017f */
[----:B-1----:R-:W-:Y:S05]  /*1830*/  @!P1 BRA `(.L_x_21) ;  /* 0x0000006000a49947 */ /* 0x002fea0003800000 */
.L_x_20:
[----:B------:R-:W-:Y:S05]  /*1840*/  WARPSYNC.ALL ;  /* 0x0000000000007948 */ /* 0x000fea0003800000 */
[----:B------:R-:W-:Y:S01]  /*1850*/  UIADD3 UR4, UR41, 0x180, URZ ;  /* 0x0000018029047890 */ /* 0x000fe2000fffe03f */
[----:B------:R-:W-:Y:S01]  /*1860*/  WARPGROUP.ARRIVE ;  /* 0x00000000000079c5 */ /* 0x000fe20000000000 */
[----:B------:R-:W-:Y:S02]  /*1870*/  UIADD3 UR5, UR41, 0x12180, URZ ;  /* 0x0001218029057890 */ /* 0x000fe4000fffe03f */
[----:B------:R-:W-:Y:S02]  /*1880*/  USHF.R.U32.HI UR4, URZ, 0x4, UR4 ;  /* 0x000000043f047899 */ /* 0x000fe40008011604 */
[----:B------:R-:W-:-:S02]  /*1890*/  USHF.R.U32.HI UR5, URZ, 0x4, UR5 ;  /* 0x000000043f057899 */ /* 0x000fc40008011605 */
[----:B------:R-:W-:Y:S02]  /*18a0*/  ULOP3.LUT UR4, UR4, 0x3fff, URZ, 0xc0, !UPT ;  /* 0x00003fff04047892 */ /* 0x000fe4000f8ec03f */
[----:B------:R-:W-:Y:S02]  /*18b0*/  ULOP3.LUT UR5, UR5, 0x3fff, URZ, 0xc0, !UPT ;  /* 0x00003fff05057892 */ /* 0x000fe4000f8ec03f */
[----:B------:R-:W-:Y:S02]  /*18c0*/  ULOP3.LUT UR8, UR4, 0x10000, URZ, 0xfc, !UPT ;  /* 0x0001000004087892 */ /* 0x000fe4000f8efc3f */
[----:B------:R-:W-:Y:S02]  /*18d0*/  ULOP3.LUT UR9, UR5, 0x10000, URZ, 0xfc, !UPT ;  /* 0x0001000005097892 */ /* 0x000fe4000f8efc3f */
[----:B------:R-:W-:Y:S02]  /*18e0*/  ULEA UR10, UR38, UR8, 0x9 ;  /* 0x00000008260a7291 */ /* 0x000fe4000f8e483f */
[----:B------:R-:W-:Y:S01]  /*18f0*/  ULEA UR11, UR38, UR9, 0xa ;  /* 0x00000009260b7291 */ /* 0x000fe2000f8e503f */
[----:B------:R-:W-:Y:S01]  /*1900*/  UMOV UR5, 0x40000040 ;  /* 0x4000004000057882 */ /* 0x000fe20000000000 */
[----:B------:R-:W-:-:S03]  /*1910*/  UMOV UR7, 0x40000040 ;  /* 0x4000004000077882 */ /* 0x000fc60000000000 */
[----:B------:R-:W-:Y:S02]  /*1920*/  UMOV UR4, UR10 ;  /* 0x0000000a00047c82 */ /* 0x000fe40008000000 */
[----:B------:R-:W-:Y:S02]  /*1930*/  UMOV UR6, UR11 ;  /* 0x0000000b00067c82 */ /* 0x000fe40008000000 */
[----:B------:R-:W-:Y:S01]  /*1940*/  HGMMA.64x128x16.F32 R24, gdesc[UR4], RZ, !UPT, gsb0 ;  /* 0x01e00000041879f0 */ /* 0x000fe2000c0008ff */
[----:B------:R-:W-:Y:S02]  /*1950*/  UIADD3 UR4, UR10, 0x2, URZ ;  /* 0x000000020a047890 */ /* 0x000fe4000fffe03f */
[----:B------:R-:W-:Y:S01]  /*1960*/  UIADD3 UR6, UR11, 0x2, URZ ;  /* 0x000000020b067890 */ /* 0x000fe2000fffe03f */
[----:B------:R-:W-:Y:S01]  /*1970*/  UMOV UR5, 0x40000040 ;  /* 0x4000004000057882 */ /* 0x000fe20000000000 */
[----:B------:R-:W-:Y:S01]  /*1980*/  UMOV UR7, 0x40000040 ;  /* 0x4000004000077882 */ /* 0x000fe20000000000 */
[----:B------:R-:W-:-:S02]  /*1990*/  WARPGROUP.DEPBAR.LE gsb0, 0x0 ;  /* 0x00008000000079c5 */ /* 0x000fc40000010000 */
[----:B------:R-:W-:-:S06]  /*19a0*/  WARPGROUP.ARRIVE ;  /* 0x00000000000079c5 */ /* 0x000fcc0000000000 */
[----:B------:R-:W-:Y:S01]  /*19b0*/  HGMMA.64x128x16.F32 R24, gdesc[UR4], R24, gsb0 ;  /* 0x01e00000041879f0 */ /* 0x000fe20008000818 */
[----:B------:R-:W-:Y:S02]  /*19c0*/  UIADD3 UR4, UR10, 0x4, URZ ;  /* 0x000000040a047890 */ /* 0x000fe4000fffe03f */
[----:B------:R-:W-:Y:S01]  /*19d0*/  UIADD3 UR6, UR11, 0x4, URZ ;  /* 0x000000040b067890 */ /* 0x000fe2000fffe03f */
[----:B------:R-:W-:Y:S01]  /*19e0*/  UMOV UR5, 0x40000040 ;  /* 0x4000004000057882 */ /* 0x000fe20000000000 */
[----:B------:R-:W-:Y:S01]  /*19f0*/  UMOV UR7, 0x40000040 ;  /* 0x4000004000077882 */ /* 0x000fe20000000000 */
[----:B------:R-:W-:Y:S02]  /*1a00*/  WARPGROUP.DEPBAR.LE gsb0, 0x0 ;  /* 0x00008000000079c5 */ /* 0x000fe40000010000 */
        /* <DEDUP_REMOVED lines=8> */
[----:B------:R-:W-:Y:S03]  /*1a90*/  HGMMA.64x128x16.F32 R24, gdesc[UR4], R24, gsb0 ;  /* 0x01e00000041879f0 */ /* 0x000fe60008000818 */
[----:B------:R-:W-:Y:S02]  /*1aa0*/  WARPGROUP.DEPBAR.LE gsb0, 0x0 ;  /* 0x00008000000079c5 */ /* 0x000fe40000010000 */
[----:B------:R-:W-:Y:S05]  /*1ab0*/  @!P2 BRA `(.L_x_22) ;  /* 0x000000040010a947 */ /* 0x000fea0003800000 */
[----:B------:R-:W-:Y:S01]  /*1ac0*/  UIADD3 UR4, UR38, 0x1, URZ ;  /* 0x0000000126047890 */ /* 0x000fe2000fffe03f */
[----:B01----:R-:W-:Y:S01]  /*1ad0*/  IMAD.U32 R0, RZ, RZ, UR42 ;  /* 0x0000002aff007e24 */ /* 0x003fe2000f8e00ff */
[----:B------:R-:W-:Y:S02]  /*1ae0*/  UMOV UR11, UR38 ;  /* 0x00000026000b7c82 */ /* 0x000fe40008000000 */
[----:B------:R-:W-:-:S04]  /*1af0*/  UISETP.NE.AND UP0, UPT, UR4, 0x9, UPT ;  /* 0x000000090400788c */ /* 0x000fc8000bf05270 */
[----:B------:R-:W-:Y:S02]  /*1b00*/  USEL UR5, URZ, 0x1, UP0 ;  /* 0x000000013f057887 */ /* 0x000fe40008000000 */
[----:B------:R-:W-:Y:S02]  /*1b10*/  USEL UR10, UR4, URZ, UP0 ;  /* 0x0000003f040a7287 */ /* 0x000fe40008000000 */
[----:B------:R-:W-:-:S06]  /*1b20*/  ULOP3.LUT UR5, UR39, UR5, URZ, 0x3c, !UPT ;  /* 0x0000000527057292 */ /* 0x000fcc000f8e3c3f */
[----:B------:R-:W-:-:S07]  /*1b30*/  IMAD.U32 R5, RZ, RZ, UR5 ;  /* 0x00000005ff057e24 */ /* 0x000fce000f8e00ff */
.L_x_29:
[----:B01----:R-:W-:Y:S05]  /*1b40*/  @!P0 BRA `(.L_x_23) ;  /* 0x0000000000048947 */ /* 0x003fea0003800000 */
[----:B------:R-:W-:Y:S01]  /*1b50*/  BPT.TRAP 0x1 ;  /* 0x000000040000795c */ /* 0x000fe20000300000 */
.L_x_23:
[----:B------:R-:W-:Y:S01]  /*1b60*/  ULEA UR4, UR10, UR41, 0x3 ;  /* 0x000000290a047291 */ /* 0x000fe2000f8e183f */
[----:B------:R-:W-:-:S08]  /*1b70*/  SHF.L.U32 R3, R5, 0x1f, RZ ;  /* 0x0000001f05037819 */ /* 0x000fd000000006ff */
[----:B------:R0:W1:Y:S01]  /*1b80*/  SYNCS.PHASECHK.TRANS64.TRYWAIT P1, [UR4], R3 ;  /* 0x00000003ff0075a7 */ /* 0x0000620008020144 */
[----:B------:R-:W-:Y:S05]  /*1b90*/  @!P0 BRA `(.L_x_24) ;  /* 0x0000000000048947 */ /* 0x000fea0003800000 */
[----:B------:R-:W-:Y:S01]  /*1ba0*/  BPT.TRAP 0x1 ;  /* 0x000000040000795c */ /* 0x000fe20000300000 */
.L_x_24:
[----:B-1----:R-:W-:Y:S05]  /*1bb0*/  @P1 BRA `(.L_x_25) ;  /* 0x0000000000081947 */ /* 0x002fea0003800000 */
[----:B------:R-:W1:Y:S02]  /*1bc0*/  SYNCS.PHASECHK.TRANS64.TRYWAIT P1, [UR4], R3 ;  /* 0x00000003ff0075a7 */ /* 0x000e640008020144 */
[----:B-1----:R-:W-:Y:S05]  /*1bd0*/  @!P1 BRA `(.L_x_26) ;  /* 0x0000005c00d09947 */ /* 0x002fea0003800000 */
.L_x_25:
[----:B------:R-:W-:Y:S01]  /*1be0*/  ULEA UR12, UR10, UR8, 0x9 ;  /* 0x000000080a0c7291 */ /* 0x000fe2000f8e483f */
[----:B------:R-:W-:Y:S01]  /*1bf0*/  WARPGROUP.ARRIVE ;  /* 0x00000000000079c5 */ /* 0x000fe20000000000 */
[----:B------:R-:W-:Y:S01]  /*1c00*/  ULEA UR13, UR10, UR9, 0xa ;  /* 0x000000090a0d7291 */ /* 0x000fe2000f8e503f */
[----:B------:R-:W-:Y:S01]  /*1c10*/  UMOV UR5, 0x40000040 ;  /* 0x4000004000057882 */ /* 0x000fe20000000000 */
[----:B------:R-:W-:-:S03]  /*1c20*/  UMOV UR7, 0x40000040 ;  /* 0x4000004000077882 */ /* 0x000fc60000000000 */
[----:B------:R-:W-:Y:S02]  /*1c30*/  UMOV UR4, UR12 ;  /* 0x0000000c00047c82 */ /* 0x000fe40008000000 */
[----:B------:R-:W-:Y:S02]  /*1c40*/  UMOV UR6, UR13 ;  /* 0x0000000d00067c82 */ /* 0x000fe40008000000 */
[----:B------:R-:W-:Y:S01]  /*1c50*/  HGMMA.64x128x16.F32 R24, gdesc[UR4], R24, gsb0 ;  /* 0x01e00000041879f0 */ /* 0x000fe20008000818 */
        /* <DEDUP_REMOVED lines=23> */
[----:B------:R-:W-:Y:S01]  /*1dd0*/  BPT.TRAP 0x1 ;  /* 0x000000040000795c */ /* 0x000fe20000300000 */
.L_x_27:
[----:B------:R-:W-:Y:S01]  /*1de0*/  ULEA UR4, UR11, UR41, 0x3 ;  /* 0x000000290b047291 */ /* 0x000fe2000f8e183f */
[----:B------:R-:W-:-:S03]  /*1df0*/  ISETP.GT.U32.AND P1, PT, R23, 0x1, PT ;  /* 0x000000011700780c */ /* 0x000fc60003f24070 */
[----:B------:R-:W-:-:S04]  /*1e00*/  UIADD3 UR4, UR4, 0x48, URZ ;  /* 0x0000004804047890 */ /* 0x000fc8000fffe03f */
[----:B------:R-:W-:-:S09]  /*1e10*/  UPRMT UR4, URZ, 0x654, UR4 ;  /* 0x000006543f047896 */ /* 0x000fd20008000004 */
[----:B------:R-:W-:Y:S01]  /*1e20*/  SYNCS.ARRIVE.TRANS64.RED.A1T0 RZ, [UR4], RZ ;  /* 0x000000ffffff79a7 */ /* 0x000fe20008100404 */
[----:B------:R-:W-:Y:S05]  /*1e30*/  @P1 BRA `(.L_x_28) ;  /* 0x0000000000041947 */ /* 0x000fea0003800000 */
[----:B------:R-:W-:Y:S01]  /*1e40*/  BPT.TRAP 0x1 ;  /* 0x000000040000795c */ /* 0x000fe20000300000 */
.L_x_28:
[----:B------:R-:W-:Y:S01]  /*1e50*/  UIADD3 UR10, UR10, 0x1, URZ ;  /* 0x000000010a0a7890 */ /* 0x000fe2000fffe03f */
[C---:B------:R-:W-:Y:S01]  /*1e60*/  ISETP.GT.AND P1, PT, R0.reuse, 0x1, PT ;  /* 0x000000010000780c */ /* 0x040fe20003f24270 */
[----:B------:R-:W-:Y:S01]  /*1e70*/  UIADD3 UR11, UR11, 0x1, URZ ;  /* 0x000000010b0b7890 */ /* 0x000fe2000fffe03f */
[----:B------:R-:W-:Y:S01]  /*1e80*/  VIADD R0, R0, 0xffffffff ;  /* 0xffffffff00007836 */ /* 0x000fe20000000000 */
[----:B------:R-:W-:Y:S02]  /*1e90*/  UISETP.NE.AND UP0, UPT, UR10, 0x9, UPT ;  /* 0x000000090a00788c */ /* 0x000fe4000bf05270 */
[----:B------:R-:W-:Y:S02]  /*1ea0*/  UISETP.NE.AND UP1, UPT, UR11, 0x9, UPT ;  /* 0x000000090b00788c */ /* 0x000fe4000bf25270 */
[----:B------:R-:W-:Y:S02]  /*1eb0*/  USEL UR4, URZ, 0x1, UP0 ;  /* 0x000000013f047887 */ /* 0x000fe40008000000 */
[----:B------:R-:W-:-:S02]  /*1ec0*/  USEL UR10, UR10, URZ, UP0 ;  /* 0x0000003f0a0a7287 */ /* 0x000fc40008000000 */
[----:B------:R-:W-:Y:S02]  /*1ed0*/  USEL UR11, UR11, URZ, UP1 ;  /* 0x0000003f0b0b7287 */ /* 0x000fe40008800000 */
[----:B------:R-:W-:Y:S01]  /*1ee0*/  LOP3.LUT R5, R5, UR4, RZ, 0x3c, !PT ;  /* 0x0000000405057c12 */ /* 0x000fe2000f8e3cff */
[----:B------:R-:W-:Y:S09]  /*1ef0*/  @P1 BRA `(.L_x_29) ;  /* 0xfffffffc00101947 */ /* 0x000ff2000383ffff */
.L_x_22:
[----:B01----:R-:W0:Y:S01]  /*1f00*/  LDC R0, c[0x0][0x28c] ;  /* 0x0000a300ff007b82 */ /* 0x003e220000000800 */
[----:B------:R-:W-:-:S04]  /*1f10*/  IMAD.U32 R3, RZ, RZ, UR47 ;  /* 0x0000002fff037e24 */ /* 0x000fc8000f8e00ff */
[----:B------:R1:W-:Y:S01]  /*1f20*/  SYNCS.ARRIVE.TRANS64.A1T0 RZ, [R3+UR46], RZ ;  /* 0x000000ff03ff79a7 */ /* 0x0003e2000810002e */
[----:B0-----:R-:W-:-:S13]  /*1f30*/  ISETP.GE.AND P1, PT, R0, 0x1, PT ;  /* 0x000000010000780c */ /* 0x001fda0003f26270 */
[----:B-1----:R-:W-:Y:S05]  /*1f40*/  @!P1 BRA `(.L_x_30) ;  /* 0x0000000000349947 */ /* 0x002fea0003800000 */
[----:B------:R-:W-:Y:S05]  /*1f50*/  @!P0 BRA `(.L_x_31) ;  /* 0x0000000000048947 */ /* 0x000fea0003800000 */
[----:B------:R-:W-:Y:S01]  /*1f60*/  BPT.TRAP 0x1 ;  /* 0x000000040000795c */ /* 0x000fe20000300000 */
.L_x_31:
[----:B------:R-:W-:Y:S01]  /*1f70*/  UIADD3 UR6, UR38, UR42, URZ ;  /* 0x0000002a26067290 */ /* 0x000fe2000fffe03f */
[----:B------:R-:W-:-:S03]  /*1f80*/  ISETP.GT.U32.AND P0, PT, R23, 0x1, PT ;  /* 0x000000011700780c */ /* 0x000fc60003f04070 */
[----:B------:R-:W-:-:S04]  /*1f90*/  UIMAD.WIDE.U32 UR4, UR6, 0x38e38e39, URZ ;  /* 0x38e38e39060478a5 */ /* 0x000fc8000f8e003f */
[----:B------:R-:W-:-:S04]  /*1fa0*/  USHF.R.U32.HI UR4, URZ, 0x1, UR5 ;  /* 0x000000013f047899 */ /* 0x000fc80008011605 */
[----:B------:R-:W-:-:S04]  /*1fb0*/  UIMAD UR6, UR4, -0x9, UR6 ;  /* 0xfffffff7040678a4 */ /* 0x000fc8000f8e0206 */
[----:B------:R-:W-:-:S04]  /*1fc0*/  ULEA UR6, UR6, UR41, 0x3 ;  /* 0x0000002906067291 */ /* 0x000fc8000f8e183f */
[----:B------:R-:W-:-:S04]  /*1fd0*/  UIADD3 UR6, UR6, 0x48, URZ ;  /* 0x0000004806067890 */ /* 0x000fc8000fffe03f */
[----:B------:R-:W-:-:S09]  /*1fe0*/  UPRMT UR6, URZ, 0x654, UR6 ;  /* 0x000006543f067896 */ /* 0x000fd20008000006 */
[----:B------:R-:W-:Y:S01]  /*1ff0*/  SYNCS.ARRIVE.TRANS64.RED.A1T0 RZ, [UR6], RZ ;  /* 0x000000ffffff79a7 */ /* 0x000fe20008100406 */
[----:B------:R-:W-:Y:S05]  /*2000*/  @P0 BRA `(.L_x_30) ;  /* 0x0000000000040947 */ /* 0x000fea0003800000 */
[----:B------:R-:W-:Y:S01]  /*2010*/  BPT.TRAP 0x1 ;  /* 0x000000040000795c */ /* 0x000fe20000300000 */
.L_x_30:
[----:B------:R-:W-:Y:S01]  /*2020*/  SHF.L.U32 R0, R103, 0x1f, RZ ;  /* 0x0000001f67007819 */ /* 0x000fe200000006ff */
[----:B------:R-:W-:Y:S01]  /*2030*/  UIADD3 UR38, UR38, UR45, URZ ;  /* 0x0000002d26267290 */ /* 0x000fe2000fffe03f */
[----:B------:R-:W-:Y:S01]  /*2040*/  SHF.R.S32.HI R9, RZ, 0x1f, R19 ;  /* 0x0000001fff097819 */ /* 0x000fe20000011413 */
[----:B------:R-:W-:Y:S01]  /*2050*/  UISETP.GE.U32.AND UP1, UPT, UR45, 0x9, UPT ;  /* 0x000000092d00788c */ /* 0x000fe2000bf26070 */
[----:B------:R-:W0:Y:S01]  /*2060*/  SYNCS.PHASECHK.TRANS64.TRYWAIT P0, [UR43+0x8], R0 ;  /* 0x00000800ff0075a7 */ /* 0x000e22000800016b */
[----:B------:R-:W-:-:S04]  /*2070*/  UISETP.GT.U32.AND UP0, UPT, UR38, 0x8, UPT ;  /* 0x000000082600788c */ /* 0x000fc8000bf04070 */
[----:B------:R-:W-:-:S04]  /*2080*/  UISETP.LT.U32.AND UP0, UPT, UR45, 0x9, UP0 ;  /* 0x000000092d00788c */ /* 0x000fc80008701070 */
[----:B------:R-:W-:Y:S02]  /*2090*/  USEL UR6, URZ, 0x1, !UP0 ;  /* 0x000000013f067887 */ /* 0x000fe4000c000000 */
[----:B------:R-:W-:Y:S02]  /*20a0*/  @UP1 UIMAD.WIDE.U32 UR4, UR38, 0x38e38e39, URZ ;  /* 0x38e38e39260418a5 */ /* 0x000fe4000f8e003f */
[----:B------:R-:W-:Y:S02]  /*20b0*/  ULOP3.LUT UR39, UR39, UR6, URZ, 0x3c, !UPT ;  /* 0x0000000627277292 */ /* 0x000fe4000f8e3c3f */
[----:B------:R-:W-:-:S04]  /*20c0*/  @UP1 USHF.R.U32.HI UR4, URZ, 0x1, UR5 ;  /* 0x000000013f041899 */ /* 0x000fc80008011605 */
[----:B------:R-:W-:Y:S01]  /*20d0*/  @UP1 ULOP3.LUT UR39, UR39, 0x1, UR4, 0x78, !UPT ;  /* 0x0000000127271892 */ /* 0x000fe2000f8e7804 */
[----:B0-----:R-:W-:Y:S11]  /*20e0*/  @!P0 BRA `(.L_x_32) ;  /* 0x0000005800a48947 */ /* 0x001ff60003800000 */
.L_x_191:
[----:B------:R-:W-:Y:S01]  /*20f0*/  ULDC.64 UR4, c[0x0][0x5d0] ;  /* 0x0001740000047ab9 */ /* 0x000fe20000000a00 */
[----:B------:R-:W-:Y:S01]  /*2100*/  ULDC UR6, c[0x0][0x284] ;  /* 0x0000a10000067ab9 */ /* 0x000fe20000000800 */
[----:B0-----:R-:W-:Y:S02]  /*2110*/  IMAD R0, R9, UR4, RZ ;  /* 0x0000000409007c24 */ /* 0x001fe4000f8e02ff */
[----:B------:R-:W-:Y:S02]  /*2120*/  IMAD.SHL.U32 R12, R18, 0x80, RZ ;  /* 0x00000080120c7824 */ /* 0x000fe400078e00ff */
[C---:B------:R-:W-:Y:S02]  /*2130*/  IMAD R3, R19.reuse, UR5, R0 ;  /* 0x0000000513037c24 */ /* 0x040fe4000f8e0200 */
[----:B------:R-:W-:Y:S01]  /*2140*/  IMAD.SHL.U32 R0, R22, 0x40, RZ ;  /* 0x0000004016007824 */ /* 0x000fe200078e00ff */
[----:B------:R-:W-:Y:S01]  /*2150*/  SHF.R.S32.HI R13, RZ, 0x1f, R12 ;  /* 0x0000001fff0d7819 */ /* 0x000fe2000001140c */
[----:B------:R-:W-:Y:S01]  /*2160*/  IMAD.WIDE.U32 R4, R19, UR4, R92 ;  /* 0x0000000413047c25 */ /* 0x000fe2000f8e005c */
[----:B------:R-:W-:-:S02]  /*2170*/  ULDC.64 UR4, c[0x0][0x5c8] ;  /* 0x0001720000047ab9 */ /* 0x000fc40000000a00 */
[----:B------:R-:W-:Y:S01]  /*2180*/  ISETP.GE.AND P0, PT, R0, UR6, PT ;  /* 0x0000000600007c0c */ /* 0x000fe2000bf06270 */
[----:B------:R-:W-:Y:S01]  /*2190*/  ULDC UR6, c[0x0][0x288] ;  /* 0x0000a20000067ab9 */ /* 0x000fe20000000800 */
[----:B------:R-:W-:Y:S01]  /*21a0*/  IADD3 R4, P1, R12, R4, RZ ;  /* 0x000000040c047210 */ /* 0x000fe20007f3e0ff */
[----:B------:R-:W-:Y:S01]  /*21b0*/  IMAD.WIDE R20, R22, 0x40, R90 ;  /* 0x0000004016147825 */ /* 0x000fe200078e025a */
[----:B------:R-:W-:Y:S02]  /*21c0*/  ISETP.GE.OR P0, PT, R12, UR6, P0 ;  /* 0x000000060c007c0c */ /* 0x000fe40008706670 */
[----:B------:R-:W-:Y:S01]  /*21d0*/  IADD3.X R5, R13, R5, R3, P1, !PT ;  /* 0x000000050d057210 */ /* 0x000fe20000ffe403 */
[----:B------:R-:W-:-:S04]  /*21e0*/  IMAD R7, R21, UR4, RZ ;  /* 0x0000000415077c24 */ /* 0x000fc8000f8e02ff */
[C---:B------:R-:W-:Y:S02]  /*21f0*/  IMAD R7, R20.reuse, UR5, R7 ;  /* 0x0000000514077c24 */ /* 0x040fe4000f8e0207 */
[----:B------:R-:W-:-:S04]  /*2200*/  IMAD.WIDE.U32 R104, R20, UR4, R4 ;  /* 0x0000000414687c25 */ /* 0x000fc8000f8e0004 */
[----:B------:R-:W-:Y:S05]  /*2210*/  @P0 BRA `(.L_x_33) ;  /* 0x0000003c00dc0947 */ /* 0x000fea0003800000 */
[----:B-----5:R-:W-:Y:S01]  /*2220*/  FSETP.NEU.AND P0, PT, R89, RZ, PT ;  /* 0x000000ff5900720b */ /* 0x020fe20003f0d000 */
[----:B------:R-:W-:Y:S01]  /*2230*/  IMAD.IADD R3, R97, 0x1, -R12 ;  /* 0x0000000161037824 */ /* 0x000fe200078e0a0c */
[----:B------:R-:W-:Y:S01]  /*2240*/  BSSY B0, `(.L_x_33) ;  /* 0x00003f4000007945 */ /* 0x000fe20003800000 */
[----:B------:R-:W-:Y:S02]  /*2250*/  IMAD.IADD R0, R101, 0x1, -R0 ;  /* 0x0000000165007824 */ /* 0x000fe400078e0a00 */
[----:B------:R-:W-:Y:S01]  /*2260*/  IMAD.IADD R113, R105, 0x1, R7 ;  /* 0x0000000169717824 */ /* 0x000fe200078e0207 */
[----:B------:R-:W-:-:S04]  /*2270*/  ISETP.GT.AND P2, PT, R3, RZ, PT ;  /* 0x000000ff0300720c */ /* 0x000fc80003f44270 */
[----:B------:R-:W-:-:S03]  /*2280*/  ISETP.GT.AND P1, PT, R0, RZ, P2 ;  /* 0x000000ff0000720c */ /* 0x000fc60001724270 */
[----:B------:R-:W-:Y:S10]  /*2290*/  @!P0 BRA `(.L_x_34) ;  /* 0x0000002c00208947 */ /* 0x000ff40003800000 */
[----:B------:R-:W0:Y:S01]  /*22a0*/  LDC.64 R106, c[0x0][0x5b8] ;  /* 0x00016e00ff6a7b82 */ /* 0x000e220000000a00 */
[----:B------:R-:W-:-:S07]  /*22b0*/  ULDC.64 UR4, c[0x0][0x5c0] ;  /* 0x0001700000047ab9 */ /* 0x000fce0000000a00 */
[----:B------:R-:W1:Y:S08]  /*22c0*/  LDC.64 R108, c[0x0][0x5b0] ;  /* 0x00016c00ff6c7b82 */ /* 0x000e700000000a00 */
[----:B------:R-:W2:Y:S01]  /*22d0*/  LDC.64 R110, c[0x0][0x5a8] ;  /* 0x00016a00ff6e7b82 */ /* 0x000ea20000000a00 */
[-C--:B0-----:R-:W-:Y:S02]  /*22e0*/  IMAD R6, R9, R106.reuse, RZ ;  /* 0x0000006a09067224 */ /* 0x081fe400078e02ff */
[----:B------:R-:W-:-:S04]  /*22f0*/  IMAD.WIDE.U32 R4, R19, R106, R92 ;  /* 0x0000006a13047225 */ /* 0x000fc800078e005c */
[----:B------:R-:W-:Y:S01]  /*2300*/  IMAD R105, R19, R107, R6 ;  /* 0x0000006b13697224 */ /* 0x000fe200078e0206 */
[----:B------:R-:W-:Y:S01]  /*2310*/  IADD3 R6, P0, R12, R4, RZ ;  /* 0x000000040c067210 */ /* 0x000fe20007f1e0ff */
[----:B-1----:R-:W-:-:S03]  /*2320*/  IMAD R4, R21, R108, RZ ;  /* 0x0000006c15047224 */ /* 0x002fc600078e02ff */
[----:B------:R-:W-:Y:S01]  /*2330*/  IADD3.X R7, R13, R5, R105, P0, !PT ;  /* 0x000000050d077210 */ /* 0x000fe200007fe469 */
[C---:B------:R-:W-:Y:S02]  /*2340*/  IMAD R107, R20.reuse, R109, R4 ;  /* 0x0000006d146b7224 */ /* 0x040fe400078e0204 */
[----:B------:R-:W-:-:S04]  /*2350*/  IMAD.WIDE.U32 R4, R20, R108, R6 ;  /* 0x0000006c14047225 */ /* 0x000fc800078e0006 */
[----:B------:R-:W-:Y:S01]  /*2360*/  IMAD.IADD R5, R5, 0x1, R107 ;  /* 0x0000000105057824 */ /* 0x000fe200078e026b */
[----:B--2---:R-:W-:-:S04]  /*2370*/  LEA R10, P0, R4, R110, 0x1 ;  /* 0x0000006e040a7211 */ /* 0x004fc800078008ff */
[----:B------:R-:W-:-:S05]  /*2380*/  LEA.HI.X R11, R4, R111, R5, 0x1, P0 ;  /* 0x0000006f040b7211 */ /* 0x000fca00000f0c05 */
[----:B------:R-:W2:Y:S01]  /*2390*/  @P1 LDG.E.LTC128B.U16 R18, desc[UR36][R10.64] ;  /* 0x000000240a121981 */ /* 0x000ea2000c1e1520 */
[----:B------:R-:W-:Y:S01]  /*23a0*/  IMAD.WIDE.U32 R4, R20, R108, R12 ;  /* 0x0000006c14047225 */ /* 0x000fe200078e000c */
[----:B------:R-:W-:Y:S02]  /*23b0*/  BSSY B1, `(.L_x_35) ;  /* 0x0000015000017945 */ /* 0x000fe40003800000 */
[----:B------:R-:W-:-:S04]  /*23c0*/  IADD3 R14, P0, R92, R4, RZ ;  /* 0x000000045c0e7210 */ /* 0x000fc80007f1e0ff */
[----:B------:R-:W-:Y:S02]  /*23d0*/  IADD3.X R15, R93, R107, R5, P0, !PT ;  /* 0x0000006b5d0f7210 */ /* 0x000fe400007fe405 */
[----:B------:R-:W-:Y:S01]  /*23e0*/  LEA R8, P0, R104, UR4, 0x1 ;  /* 0x0000000468087c11 */ /* 0x000fe2000f8008ff */
[----:B------:R-:W-:-:S03]  /*23f0*/  IMAD.WIDE.U32 R14, R19, R106, R14 ;  /* 0x0000006a130e7225 */ /* 0x000fc600078e000e */
[----:B------:R-:W-:Y:S02]  /*2400*/  LEA.HI.X R9, R104, UR5, R113, 0x1, P0 ;  /* 0x0000000568097c11 */ /* 0x000fe400080f0c71 */
[----:B------:R-:W-:-:S04]  /*2410*/  ISETP.GT.AND P0, PT, R3, 0x1, PT ;  /* 0x000000010300780c */ /* 0x000fc80003f04270 */
[----:B------:R-:W-:Y:S01]  /*2420*/  ISETP.GT.AND P3, PT, R0, RZ, P0 ;  /* 0x000000ff0000720c */ /* 0x000fe20000764270 */
[----:B--2---:R-:W-:-:S05]  /*2430*/  HADD2.F32 R4, -RZ, R18.H0_H0 ;  /* 0x20000012ff047230 */ /* 0x004fca0000004100 */
[----:B------:R-:W-:Y:S01]  /*2440*/  FMUL R5, R4, R89 ;  /* 0x0000005904057220 */ /* 0x000fe20000400000 */
[----:B------:R-:W-:-:S03]  /*2450*/  LEA R4, P4, R14, R110, 0x1 ;  /* 0x0000006e0e047211 */ /* 0x000fc600078808ff */
[----:B------:R-:W-:-:S05]  /*2460*/  FFMA R5, R24, R88, R5 ;  /* 0x0000005818057223 */ /* 0x000fca0000000005 */
[----:B------:R-:W-:Y:S01]  /*2470*/  F2FP.F16.F32.PACK_AB R10, RZ, R5 ;  /* 0x00000005ff0a723e */ /* 0x000fe200000000ff */
[----:B------:R-:W-:-:S03]  /*2480*/  IMAD.IADD R5, R105, 0x1, R15 ;  /* 0x0000000169057824 */ /* 0x000fc600078e020f */
[----:B------:R-:W-:Y:S01]  /*2490*/  PRMT R11, R10, 0x7610, R11 ;  /* 0x000076100a0b7816 */ /* 0x000fe2000000000b */
[----:B------:R-:W-:Y:S01]  /*24a0*/  IMAD.SHL.U32 R10, R108, 0x8, RZ ;  /* 0x000000086c0a7824 */ /* 0x000fe200078e00ff */
[----:B------:R-:W-:-:S03]  /*24b0*/  LEA.HI.X R5, R14, R111, R5, 0x1, P4 ;  /* 0x0000006f0e057211 */ /* 0x000fc600020f0c05 */
[----:B------:R0:W-:Y:S02]  /*24c0*/  @P1 STG.E.U16 desc[UR36][R8.64], R11 ;  /* 0x0000000b08001986 */ /* 0x0001e4000c101524 */
[----:B0-----:R-:W-:Y:S01]  /*24d0*/  SHF.L.U64.HI R11, R108, 0x3, R109 ;  /* 0x000000036c0b7819 */ /* 0x001fe2000001026d */
[----:B------:R-:W-:Y:S06]  /*24e0*/  @!P3 BRA `(.L_x_36) ;  /* 0x000000000004b947 */ /* 0x000fec0003800000 */
[----:B------:R0:W5:Y:S02]  /*24f0*/  LDG.E.LTC128B.U16 R18, desc[UR36][R4.64+0x2] ;  /* 0x0000022404127981 */ /* 0x000164000c1e1520 */
.L_x_36:
[----:B------:R-:W-:Y:S05]  /*2500*/  BSYNC B1 ;  /* 0x0000000000017941 */ /* 0x000fea0003800000 */
.L_x_35:
[----:B------:R-:W-:Y:S01]  /*2510*/  IMAD.WIDE.U32 R10, R20, R108, R10 ;  /* 0x0000006c140a7225 */ /* 0x000fe200078e000a */
[----:B------:R-:W-:-:S03]  /*2520*/  ISETP.GT.AND P2, PT, R0, 0x8, P2 ;  /* 0x000000080000780c */ /* 0x000fc60001744270 */
[----:B-----5:R-:W-:Y:S01]  /*2530*/  HADD2.F32 R14, -RZ, R18.H0_H0 ;  /* 0x20000012ff0e7230 */ /* 0x020fe20000004100 */
[----:B------:R-:W-:Y:S01]  /*2540*/  IADD3 R6, P1, R6, R10, RZ ;  /* 0x0000000a06067210 */ /* 0x000fe20007f3e0ff */
[----:B------:R-:W-:-:S03]  /*2550*/  IMAD.IADD R107, R107, 0x1, R11 ;  /* 0x000000016b6b7824 */ /* 0x000fc600078e020b */
[----:B------:R-:W-:Y:S01]  /*2560*/  FMUL R14, R14, R89 ;  /* 0x000000590e0e7220 */ /* 0x000fe20000400000 */
[----:B------:R-:W-:-:S03]  /*2570*/  IMAD.X R7, R107, 0x1, R7, P1 ;  /* 0x000000016b077824 */ /* 0x000fc600008e0607 */
[----:B------:R-:W-:Y:S01]  /*2580*/  FFMA R25, R25, R88, R14 ;  /* 0x0000005819197223 */ /* 0x000fe2000000000e */
[----:B------:R-:W-:-:S04]  /*2590*/  LEA R14, P1, R6, R110, 0x1 ;  /* 0x0000006e060e7211 */ /* 0x000fc800078208ff */
[----:B------:R-:W-:Y:S01]  /*25a0*/  LEA.HI.X R15, R6, R111, R7, 0x1, P1 ;  /* 0x0000006f060f7211 */ /* 0x000fe200008f0c07 */
[----:B------:R-:W-:Y:S01]  /*25b0*/  @P3 IMAD.MOV.U32 R6, RZ, RZ, R8 ;  /* 0x000000ffff063224 */ /* 0x000fe200078e0008 */
[----:B------:R-:W-:Y:S01]  /*25c0*/  F2FP.F16.F32.PACK_AB R25, RZ, R25 ;  /* 0x00000019ff19723e */ /* 0x000fe200000000ff */
[----:B------:R-:W-:-:S05]  /*25d0*/  @P3 IMAD.MOV.U32 R7, RZ, RZ, R9 ;  /* 0x000000ffff073224 */ /* 0x000fca00078e0009 */
[----:B------:R1:W-:Y:S04]  /*25e0*/  @P3 STG.E.U16 desc[UR36][R6.64+0x2], R25 ;  /* 0x0000021906003986 */ /* 0x0003e8000c101524 */
[----:B------:R-:W2:Y:S01]  /*25f0*/  @P2 LDG.E.LTC128B.U16 R18, desc[UR36][R14.64] ;  /* 0x000000240e122981 */ /* 0x000ea2000c1e1520 */
[----:B------:R-:W-:Y:S01]  /*2600*/  IADD3 R12, P1, P3, R92, R10, R12 ;  /* 0x0000000a5c0c7210 */ /* 0x000fe20007b3e00c */
[----:B------:R-:W-:Y:S01]  /*2610*/  BSSY B1, `(.L_x_37) ;  /* 0x0000011000017945 */ /* 0x000fe20003800000 */
[----:B------:R-:W-:Y:S02]  /*2620*/  ISETP.GT.AND P0, PT, R0, 0x8, P0 ;  /* 0x000000080000780c */ /* 0x000fe40000704270 */
[----:B------:R-:W-:-:S03]  /*2630*/  IADD3.X R13, R93, R107, R13, P1, P3 ;  /* 0x0000006b5d0d7210 */ /* 0x000fc60000fe640d */
[----:B------:R-:W-:Y:S01]  /*2640*/  IMAD.WIDE.U32 R12, R19, R106, R12 ;  /* 0x0000006a130c7225 */ /* 0x000fe200078e000c */
[----:B------:R-:W-:-:S03]  /*2650*/  SHF.L.U64.HI R19, R94, 0x1, R95 ;  /* 0x000000015e137819 */ /* 0x000fc6000001025f */
[----:B------:R-:W-:Y:S01]  /*2660*/  IMAD.IADD R13, R105, 0x1, R13 ;  /* 0x00000001690d7824 */ /* 0x000fe200078e020d */
[----:B-1----:R-:W-:-:S04]  /*2670*/  LEA R6, P3, R12, R110, 0x1 ;  /* 0x0000006e0c067211 */ /* 0x002fc800078608ff */
[----:B------:R-:W-:Y:S01]  /*2680*/  LEA.HI.X R7, R12, R111, R13, 0x1, P3 ;  /* 0x0000006f0c077211 */ /* 0x000fe200018f0c0d */
[----:B--2---:R-:W-:-:S05]  /*2690*/  HADD2.F32 R10, -RZ, R18.H0_H0 ;  /* 0x20000012ff0a7230 */ /* 0x004fca0000004100 */
[----:B------:R-:W-:Y:S01]  /*26a0*/  FMUL R11, R10, R89 ;  /* 0x000000590a0b7220 */ /* 0x000fe20000400000 */
[----:B------:R-:W-:-:S03]  /*26b0*/  LEA R10, P1, R94, R8, 0x1 ;  /* 0x000000085e0a7211 */ /* 0x000fc600078208ff */
[----:B------:R-:W-:-:S05]  /*26c0*/  FFMA R11, R26, R88, R11 ;  /* 0x000000581a0b7223 */ /* 0x000fca000000000b */
[----:B------:R-:W-:Y:S01]  /*26d0*/  F2FP.F16.F32.PACK_AB R14, RZ, R11 ;  /* 0x0000000bff0e723e */ /* 0x000fe200000000ff */
[----:B------:R-:W-:-:S05]  /*26e0*/  IMAD.X R11, R19, 0x1, R9, P1 ;  /* 0x00000001130b7824 */ /* 0x000fca00008e0609 */
[----:B------:R1:W-:Y:S01]  /*26f0*/  @P2 STG.E.U16 desc[UR36][R10.64], R14 ;  /* 0x0000000e0a002986 */ /* 0x0003e2000c101524 */
[----:B------:R-:W-:Y:S05]  /*2700*/  @!P0 BRA `(.L_x_38) ;  /* 0x0000000000048947 */ /* 0x000fea0003800000 */
[----:B------:R2:W5:Y:S02]  /*2710*/  LDG.E.LTC128B.U16 R18, desc[UR36][R6.64+0x2] ;  /* 0x0000022406127981 */ /* 0x000564000c1e1520 */
.L_x_38:
[----:B------:R-:W-:Y:S05]  /*2720*/  BSYNC B1 ;  /* 0x0000000000017941 */ /* 0x000fea0003800000 */
.L_x_37:
[----:B-----5:R-:W-:Y:S01]  /*2730*/  HADD2.F32 R12, -RZ, R18.H0_H0 ;  /* 0x20000012ff0c7230 */ /* 0x020fe20000004100 */
[----:B------:R-:W-:Y:S01]  /*2740*/  ISETP.GT.AND P1, PT, R3, 0x8, PT ;  /* 0x000000080300780c */ /* 0x000fe20003f24270 */
[----:B------:R-:W-:Y:S03]  /*2750*/  BSSY B1, `(.L_x_39) ;  /* 0x0000008000017945 */ /* 0x000fe60003800000 */
[----:B------:R-:W-:Y:S01]  /*2760*/  FMUL R12, R12, R89 ;  /* 0x000000590c0c7220 */ /* 0x000fe20000400000 */
[----:B------:R-:W-:-:S03]  /*2770*/  ISETP.GT.AND P2, PT, R0, RZ, P1 ;  /* 0x000000ff0000720c */ /* 0x000fc60000f44270 */
[----:B------:R-:W-:-:S05]  /*2780*/  FFMA R12, R27, R88, R12 ;  /* 0x000000581b0c7223 */ /* 0x000fca000000000c */
[----:B------:R-:W-:-:S05]  /*2790*/  F2FP.F16.F32.PACK_AB R12, RZ, R12 ;  /* 0x0000000cff0c723e */ /* 0x000fca00000000ff */
[----:B------:R3:W-:Y:S01]  /*27a0*/  @P0 STG.E.U16 desc[UR36][R10.64+0x2], R12 ;  /* 0x0000020c0a000986 */ /* 0x0007e2000c101524 */
[----:B------:R-:W-:Y:S05]  /*27b0*/  @!P2 BRA `(.L_x_40) ;  /* 0x000000000004a947 */ /* 0x000fea0003800000 */
[----:B------:R4:W5:Y:S02]  /*27c0*/  LDG.E.LTC128B.U16 R18, desc[UR36][R4.64+0x10] ;  /* 0x0000102404127981 */ /* 0x000964000c1e1520 */
.L_x_40:
[----:B------:R-:W-:Y:S05]  /*27d0*/  BSYNC B1 ;  /* 0x0000000000017941 */ /* 0x000fea0003800000 */
.L_x_39:
[----:B---3-5:R-:W-:Y:S01]  /*27e0*/  HADD2.F32 R12, -RZ, R18.H0_H0 ;  /* 0x20000012ff0c7230 */ /* 0x028fe20000004100 */
        /* <DEDUP_REMOVED lines=9> */
.L_x_42:
[----:B------:R-:W-:Y:S05]  /*2880*/  BSYNC B1 ;  /* 0x0000000000017941 */ /* 0x000fea0003800000 */
.L_x_41:
[----:B-----5:R-:W-:Y:S01]  /*2890*/  HADD2.F32 R12, -RZ, R18.H0_H0 ;  /* 0x20000012ff0c7230 */ /* 0x020fe20000004100 */
[----:B------:R-:W-:Y:S01]  /*28a0*/  ISETP.GT.AND P1, PT, R0, 0x8, P1 ;  /* 0x000000080000780c */ /* 0x000fe20000f24270 */
[----:B------:R-:W-:Y:S03]  /*28b0*/  BSSY B1, `(.L_x_43) ;  /* 0x0000007000017945 */ /* 0x000fe60003800000 */
[----:B------:R-:W-:-:S04]  /*28c0*/  FMUL R12, R12, R89 ;  /* 0x000000590c0c7220 */ /* 0x000fc80000400000 */
[----:B------:R-:W-:-:S05]  /*28d0*/  FFMA R12, R29, R88, R12 ;  /* 0x000000581d0c7223 */ /* 0x000fca000000000c */
[----:B------:R-:W-:-:S05]  /*28e0*/  F2FP.F16.F32.PACK_AB R12, RZ, R12 ;  /* 0x0000000cff0c723e */ /* 0x000fca00000000ff */
[----:B------:R0:W-:Y:S01]  /*28f0*/  @P3 STG.E.U16 desc[UR36][R8.64+0x12], R12 ;  /* 0x0000120c08003986 */ /* 0x0001e2000c101524 */
[----:B------:R-:W-:Y:S05]  /*2900*/  @!P1 BRA `(.L_x_44) ;  /* 0x0000000000049947 */ /* 0x000fea0003800000 */
[----:B------:R0:W5:Y:S02]  /*2910*/  LDG.E.LTC128B.U16 R18, desc[UR36][R6.64+0x10] ;  /* 0x0000102406127981 */ /* 0x000164000c1e1520 */
.L_x_44:
[----:B------:R-:W-:Y:S05]  /*2920*/  BSYNC B1 ;  /* 0x0000000000017941 */ /* 0x000fea0003800000 */
.L_x_43:
[----:B0----5:R-:W-:Y:S01]  /*2930*/  HADD2.F32 R12, -RZ, R18.H0_H0 ;  /* 0x20000012ff0c7230 */ /* 0x021fe20000004100 */
[----:B------:R-:W-:Y:S01]  /*2940*/  ISETP.GT.AND P0, PT, R0, 0x8, P0 ;  /* 0x000000080000780c */ /* 0x000fe20000704270 */
[----:B------:R-:W-:Y:S03]  /*2950*/  BSSY B1, `(.L_x_45) ;  /* 0x0000007000017945 */ /* 0x000fe60003800000 */
[----:B---3--:R-:W-:-:S04]  /*2960*/  FMUL R13, R12, R89 ;  /* 0x000000590c0d7220 */ /* 0x008fc80000400000 */
[----:B------:R-:W-:-:S05]  /*2970*/  FFMA R13, R30, R88, R13 ;  /* 0x000000581e0d7223 */ /* 0x000fca000000000d */
[----:B------:R-:W-:-:S05]  /*2980*/  F2FP.F16.F32.PACK_AB R13, RZ, R13 ;  /* 0x0000000dff0d723e */ /* 0x000fca00000000ff */
[----:B------:R0:W-:Y:S01]  /*2990*/  @P1 STG.E.U16 desc[UR36][R10.64+0x10], R13 ;  /* 0x0000100d0a001986 */ /* 0x0001e2000c101524 */
[----:B------:R-:W-:Y:S05]  /*29a0*/  @!P0 BRA `(.L_x_46) ;  /* 0x0000000000048947 */ /* 0x000fea0003800000 */
[----:B------:R3:W5:Y:S02]  /*29b0*/  LDG.E.LTC128B.U16 R18, desc[UR36][R6.64+0x12] ;  /* 0x0000122406127981 */ /* 0x000764000c1e1520 */
.L_x_46:
[----:B------:R-:W-:Y:S05]  /*29c0*/  BSYNC B1 ;  /* 0x0000000000017941 */ /* 0x000fea0003800000 */
.L_x_45:
        /* <DEDUP_REMOVED lines=10> */
.L_x_48:
[----:B------:R-:W-:Y:S05]  /*2a70*/  BSYNC B1 ;  /* 0x0000000000017941 */ /* 0x000fea0003800000 */
.L_x_47:
[----:B0----5:R-:W-:Y:S01]  /*2a80*/  HADD2.F32 R12, -RZ, R18.H0_H0 ;  /* 0x20000012ff0c7230 */ /* 0x021fe20000004100 */
        /* <DEDUP_REMOVED lines=9> */
.L_x_50:
[----:B------:R-:W-:Y:S05]  /*2b20*/  BSYNC B1 ;  /* 0x0000000000017941 */ /* 0x000fea0003800000 */
.L_x_49:
        /* <DEDUP_REMOVED lines=9> */
.L_x_52:
[----:B------:R-:W-:Y:S05]  /*2bc0*/  BSYNC B1 ;  /* 0x0000000000017941 */ /* 0x000fea0003800000 */
.L_x_51:
[----:B0----5:R-:W-:Y:S01]  /*2bd0*/  HADD2.F32 R12, -RZ, R18.H0_H0 ;  /* 0x20000012ff0c7230 */ /* 0x021fe20000004100 */
        /* <DEDUP_REMOVED lines=8> */
.L_x_54:
[----:B------:R-:W-:Y:S05]  /*2c60*/  BSYNC B1 ;  /* 0x0000000000017941 */ /* 0x000fea0003800000 */
.L_x_53:
        /* <DEDUP_REMOVED lines=10> */
.L_x_56:
[----:B------:R-:W-:Y:S05]  /*2d10*/  BSYNC B1 ;  /* 0x0000000000017941 */ /* 0x000fea0003800000 */
.L_x_55:
        /* <DEDUP_REMOVED lines=10> */
.L_x_58:
[----:B------:R-:W-:Y:S05]  /*2dc0*/  BSYNC B1 ;  /* 0x0000000000017941 */ /* 0x000fea0003800000 */
.L_x_57:
        /* <DEDUP_REMOVED lines=9> */
.L_x_60:
[----:B------:R-:W-:Y:S05]  /*2e60*/  BSYNC B1 ;  /* 0x0000000000017941 */ /* 0x000fea0003800000 */
.L_x_59:
        /* <DEDUP_REMOVED lines=9> */
.L_x_62:
[----:B------:R-:W-:Y:S05]  /*2f00*/  BSYNC B1 ;  /* 0x0000000000017941 */ /* 0x000fea0003800000 */
.L_x_61:
        /* <DEDUP_REMOVED lines=10> */
.L_x_64:
[----:B------:R-:W-:Y:S05]  /*2fb0*/  BSYNC B1 ;  /* 0x0000000000017941 */ /* 0x000fea0003800000 */
.L_x_63:
        /* <DEDUP_REMOVED lines=10> */
.L_x_66:
[----:B------:R-:W-:Y:S05]  /*3060*/  BSYNC B1 ;  /* 0x0000000000017941 */ /* 0x000fea0003800000 */
.L_x_65:
        /* <DEDUP_REMOVED lines=9> */
.L_x_68:
[----:B------:R-:W-:Y:S05]  /*3100*/  BSYNC B1 ;  /* 0x0000000000017941 */ /* 0x000fea0003800000 */
.L_x_67:
        /* <DEDUP_REMOVED lines=9> */
.L_x_70:
[----:B------:R-:W-:Y:S05]  /*31a0*/  BSYNC B1 ;  /* 0x0000000000017941 */ /* 0x000fea0003800000 */
.L_x_69:
        /* <DEDUP_REMOVED lines=10> */
.L_x_72:
[----:B------:R-:W-:Y:S05]  /*3250*/  BSYNC B1 ;  /* 0x0000000000017941 */ /* 0x000fea0003800000 */
.L_x_71:
        /* <DEDUP_REMOVED lines=10> */
.L_x_74:
[----:B------:R-:W-:Y:S05]  /*3300*/  BSYNC B1 ;  /* 0x0000000000017941 */ /* 0x000fea0003800000 */
.L_x_73:
        /* <DEDUP_REMOVED lines=9> */
.L_x_76:
[----:B------:R-:W-:Y:S05]  /*33a0*/  BSYNC B1 ;  /* 0x0000000000017941 */ /* 0x000fea0003800000 */
.L_x_75:
        /* <DEDUP_REMOVED lines=9> */
.L_x_78:
[----:B------:R-:W-:Y:S05]  /*3440*/  BSYNC B1 ;  /* 0x0000000000017941 */ /* 0x000fea0003800000 */
.L_x_77:
        /* <DEDUP_REMOVED lines=10> */
.L_x_80:
[----:B------:R-:W-:Y:S05]  /*34f0*/  BSYNC B1 ;  /* 0x0000000000017941 */ /* 0x000fea0003800000 */
.L_x_79:
        /* <DEDUP_REMOVED lines=10> */
.L_x_82:
[----:B------:R-:W-:Y:S05]  /*35a0*/  BSYNC B1 ;  /* 0x0000000000017941 */ /* 0x000fea0003800000 */
.L_x_81:
        /* <DEDUP_REMOVED lines=9> */
.L_x_84:
[----:B------:R-:W-:Y:S05]  /*3640*/  BSYNC B1 ;  /* 0x0000000000017941 */ /* 0x000fea0003800000 */
.L_x_83:
        /* <DEDUP_REMOVED lines=9> */
.L_x_86:
[----:B------:R-:W-:Y:S05]  /*36e0*/  BSYNC B1 ;  /* 0x0000000000017941 */ /* 0x000fea0003800000 */
.L_x_85:
        /* <DEDUP_REMOVED lines=10> */
.L_x_88:
[----:B------:R-:W-:Y:S05]  /*3790*/  BSYNC B1 ;  /* 0x0000000000017941 */ /* 0x000fea0003800000 */
.L_x_87:
        /* <DEDUP_REMOVED lines=10> */
.L_x_90:
[----:B------:R-:W-:Y:S05]  /*3840*/  BSYNC B1 ;  /* 0x0000000000017941 */ /* 0x000fea0003800000 */
.L_x_89:
        /* <DEDUP_REMOVED lines=9> */
.L_x_92:
[----:B------:R-:W-:Y:S05]  /*38e0*/  BSYNC B1 ;  /* 0x0000000000017941 */ /* 0x000fea0003800000 */
.L_x_91:
        /* <DEDUP_REMOVED lines=9> */
.L_x_94:
[----:B------:R-:W-:Y:S05]  /*3980*/  BSYNC B1 ;  /* 0x0000000000017941 */ /* 0x000fea0003800000 */
.L_x_93:
        /* <DEDUP_REMOVED lines=10> */
.L_x_96:
[----:B------:R-:W-:Y:S05]  /*3a30*/  BSYNC B1 ;  /* 0x0000000000017941 */ /* 0x000fea0003800000 */
.L_x_95:
        /* <DEDUP_REMOVED lines=10> */
.L_x_98:
[----:B------:R-:W-:Y:S05]  /*3ae0*/  BSYNC B1 ;  /* 0x0000000000017941 */ /* 0x000fea0003800000 */
.L_x_97:
        /* <DEDUP_REMOVED lines=9> */
.L_x_100:
[----:B------:R-:W-:Y:S05]  /*3b80*/  BSYNC B1 ;  /* 0x0000000000017941 */ /* 0x000fea0003800000 */
.L_x_99:
        /* <DEDUP_REMOVED lines=9> */
.L_x_102:
[----:B------:R-:W-:Y:S05]  /*3c20*/  BSYNC B1 ;  /* 0x0000000000017941 */ /* 0x000fea0003800000 */
.L_x_101:
        /* <DEDUP_REMOVED lines=10> */
.L_x_104:
[----:B------:R-:W-:Y:S05]  /*3cd0*/  BSYNC B1 ;  /* 0x0000000000017941 */ /* 0x000fea0003800000 */
.L_x_103:
        /* <DEDUP_REMOVED lines=10> */
.L_x_106:
[----:B------:R-:W-:Y:S05]  /*3d80*/  BSYNC B1 ;  /* 0x0000000000017941 */ /* 0x000fea0003800000 */
.L_x_105:
        /* <DEDUP_REMOVED lines=9> */
.L_x_108:
[----:B------:R-:W-:Y:S05]  /*3e20*/  BSYNC B1 ;  /* 0x0000000000017941 */ /* 0x000fea0003800000 */
.L_x_107:
        /* <DEDUP_REMOVED lines=9> */
.L_x_110:
[----:B------:R-:W-:Y:S05]  /*3ec0*/  BSYNC B1 ;  /* 0x0000000000017941 */ /* 0x000fea0003800000 */
.L_x_109:
        /* <DEDUP_REMOVED lines=10> */
.L_x_112:
[----:B------:R-:W-:Y:S05]  /*3f70*/  BSYNC B1 ;  /* 0x0000000000017941 */ /* 0x000fea0003800000 */
.L_x_111:
        /* <DEDUP_REMOVED lines=10> */
.L_x_114:
[----:B------:R-:W-:Y:S05]  /*4020*/  BSYNC B1 ;  /* 0x0000000000017941 */ /* 0x000fea0003800000 */
.L_x_113:
        /* <DEDUP_REMOVED lines=9> */
.L_x_116:
[----:B------:R-:W-:Y:S05]  /*40c0*/  BSYNC B1 ;  /* 0x0000000000017941 */ /* 0x000fea0003800000 */
.L_x_115:
        /* <DEDUP_REMOVED lines=9> */
.L_x_118:
[----:B------:R-:W-:Y:S05]  /*4160*/  BSYNC B1 ;  /* 0x0000000000017941 */ /* 0x000fea0003800000 */
.L_x_117:
        /* <DEDUP_REMOVED lines=10> */
.L_x_120:
[----:B------:R-:W-:Y:S05]  /*4210*/  BSYNC B1 ;  /* 0x0000000000017941 */ /* 0x000fea0003800000 */
.L_x_119:
        /* <DEDUP_REMOVED lines=10> */
.L_x_122:
[----:B------:R-:W-:Y:S05]  /*42c0*/  BSYNC B1 ;  /* 0x0000000000017941 */ /* 0x000fea0003800000 */
.L_x_121:
        /* <DEDUP_REMOVED lines=9> */
.L_x_124:
[----:B------:R-:W-:Y:S05]  /*4360*/  BSYNC B1 ;  /* 0x0000000000017941 */ /* 0x000fea0003800000 */
.L_x_123:
        /* <DEDUP_REMOVED lines=9> */
.L_x_126:
[----:B------:R-:W-:Y:S05]  /*4400*/  BSYNC B1 ;  /* 0x0000000000017941 */ /* 0x000fea0003800000 */
.L_x_125:
        /* <DEDUP_REMOVED lines=10> */
.L_x_128:
[----:B------:R-:W-:Y:S05]  /*44b0*/  BSYNC B1 ;  /* 0x0000000000017941 */ /* 0x000fea0003800000 */
.L_x_127:
        /* <DEDUP_REMOVED lines=10> */
.L_x_130:
[----:B------:R-:W-:Y:S05]  /*4560*/  BSYNC B1 ;  /* 0x0000000000017941 */ /* 0x000fea0003800000 */
.L_x_129:
        /* <DEDUP_REMOVED lines=9> */
.L_x_132:
[----:B------:R-:W-:Y:S05]  /*4600*/  BSYNC B1 ;  /* 0x0000000000017941 */ /* 0x000fea0003800000 */
.L_x_131:
        /* <DEDUP_REMOVED lines=9> */
.L_x_134:
[----:B------:R-:W-:Y:S05]  /*46a0*/  BSYNC B1 ;  /* 0x0000000000017941 */ /* 0x000fea0003800000 */
.L_x_133:
        /* <DEDUP_REMOVED lines=10> */
.L_x_136:
[----:B------:R-:W-:Y:S05]  /*4750*/  BSYNC B1 ;  /* 0x0000000000017941 */ /* 0x000fea0003800000 */
.L_x_135:
        /* <DEDUP_REMOVED lines=10> */
.L_x_138:
[----:B------:R-:W-:Y:S05]  /*4800*/  BSYNC B1 ;  /* 0x0000000000017941 */ /* 0x000fea0003800000 */
.L_x_137:
        /* <DEDUP_REMOVED lines=9> */
.L_x_140:
[----:B------:R-:W-:Y:S05]  /*48a0*/  BSYNC B1 ;  /* 0x0000000000017941 */ /* 0x000fea0003800000 */
.L_x_139:
        /* <DEDUP_REMOVED lines=9> */
.L_x_142:
[----:B------:R-:W-:Y:S05]  /*4940*/  BSYNC B1 ;  /* 0x0000000000017941 */ /* 0x000fea0003800000 */
.L_x_141:
        /* <DEDUP_REMOVED lines=10> */
.L_x_144:
[----:B------:R-:W-:Y:S05]  /*49f0*/  BSYNC B1 ;  /* 0x0000000000017941 */ /* 0x000fea0003800000 */
.L_x_143:
        /* <DEDUP_REMOVED lines=10> */
.L_x_146:
[----:B------:R-:W-:Y:S05]  /*4aa0*/  BSYNC B1 ;  /* 0x0000000000017941 */ /* 0x000fea0003800000 */
.L_x_145:
        /* <DEDUP_REMOVED lines=9> */
.L_x_148:
[----:B------:R-:W-:Y:S05]  /*4b40*/  BSYNC B1 ;  /* 0x0000000000017941 */ /* 0x000fea0003800000 */
.L_x_147:
        /* <DEDUP_REMOVED lines=9> */
.L_x_150:
[----:B------:R-:W-:Y:S05]  /*4be0*/  BSYNC B1 ;  /* 0x0000000000017941 */ /* 0x000fea0003800000 */
.L_x_149:
        /* <DEDUP_REMOVED lines=10> */
.L_x_152:
[----:B------:R-:W-:Y:S05]  /*4c90*/  BSYNC B1 ;  /* 0x0000000000017941 */ /* 0x000fea0003800000 */
.L_x_151:
        /* <DEDUP_REMOVED lines=10> */
.L_x_154:
[----:B------:R-:W-:Y:S05]  /*4d40*/  BSYNC B1 ;  /* 0x0000000000017941 */ /* 0x000fea0003800000 */
.L_x_153:
[----:B0---45:R-:W-:Y:S01]  /*4d50*/  HADD2.F32 R4, -RZ, R18.H0_H0 ;  /* 0x20000012ff047230 */ /* 0x031fe20000004100 */
        /* <DEDUP_REMOVED lines=8> */
.L_x_156:
[----:B------:R-:W-:Y:S05]  /*4de0*/  BSYNC B1 ;  /* 0x0000000000017941 */ /* 0x000fea0003800000 */
.L_x_155:
[----:B0----5:R-:W-:Y:S01]  /*4df0*/  HADD2.F32 R4, -RZ, R18.H0_H0 ;  /* 0x20000012ff047230 */ /* 0x021fe20000004100 */
[----:B------:R-:W-:Y:S01]  /*4e00*/  ISETP.GT.AND P0, PT, R0, 0x8, P0 ;  /* 0x000000080000780c */ /* 0x000fe20000704270 */
[----:B------:R-:W-:Y:S01]  /*4e10*/  @P1 IMAD.MOV.U32 R5, RZ, RZ, R11 ;  /* 0x000000ffff051224 */ /* 0x000fe200078e000b */
[----:B------:R-:W-:Y:S02]  /*4e20*/  BSSY B1, `(.L_x_157) ;  /* 0x0000008000017945 */ /* 0x000fe40003800000 */
[----:B------:R-:W-:Y:S01]  /*4e30*/  FMUL R3, R4, R89 ;  /* 0x0000005904037220 */ /* 0x000fe20000400000 */
[----:B------:R-:W-:-:S03]  /*4e40*/  @P1 IMAD.MOV.U32 R4, RZ, RZ, R10 ;  /* 0x000000ffff041224 */ /* 0x000fc600078e000a */
[----:B------:R-:W-:-:S05]  /*4e50*/  FFMA R3, R86, R88, R3 ;  /* 0x0000005856037223 */ /* 0x000fca0000000003 */
[----:B------:R-:W-:-:S05]  /*4e60*/  F2FP.F16.F32.PACK_AB R3, RZ, R3 ;  /* 0x00000003ff03723e */ /* 0x000fca00000000ff */
[----:B------:R0:W-:Y:S01]  /*4e70*/  @P1 STG.E.U16 desc[UR36][R4.64+0xf0], R3 ;  /* 0x0000f00304001986 */ /* 0x0001e2000c101524 */
[----:B------:R-:W-:Y:S05]  /*4e80*/  @!P0 BRA `(.L_x_158) ;  /* 0x0000000000048947 */ /* 0x000fea0003800000 */
[----:B------:R0:W5:Y:S02]  /*4e90*/  LDG.E.LTC128B.U16 R18, desc[UR36][R6.64+0xf2] ;  /* 0x0000f22406127981 */ /* 0x000164000c1e1520 */
.L_x_158:
[----:B------:R-:W-:Y:S05]  /*4ea0*/  BSYNC B1 ;  /* 0x0000000000017941 */ /* 0x000fea0003800000 */
.L_x_157:
[----:B------:R-:W-:Y:S05]  /*4eb0*/  @!P0 BRA `(.L_x_159) ;  /* 0x0000001000b08947 */ /* 0x000fea0003800000 */
[----:B-----5:R-:W-:-:S05]  /*4ec0*/  HADD2.F32 R18, -RZ, R18.H0_H0 ;  /* 0x20000012ff127230 */ /* 0x020fca0000004100 */
[----:B------:R-:W-:-:S04]  /*4ed0*/  FMUL R18, R18, R89 ;  /* 0x0000005912127220 */ /* 0x000fc80000400000 */
[----:B------:R-:W-:-:S05]  /*4ee0*/  FFMA R18, R87, R88, R18 ;  /* 0x0000005857127223 */ /* 0x000fca0000000012 */
[----:B------:R-:W-:-:S05]  /*4ef0*/  F2FP.F16.F32.PACK_AB R18, RZ, R18 ;  /* 0x00000012ff12723e */ /* 0x000fca00000000ff */
[----:B------:R0:W-:Y:S01]  /*4f00*/  STG.E.U16 desc[UR36][R10.64+0xf2], R18 ;  /* 0x0000f2120a007986 */ /* 0x0001e2000c101524 */
[----:B------:R-:W-:Y:S05]  /*4f10*/  BRA `(.L_x_159) ;  /* 0x0000001000987947 */ /* 0x000fea0003800000 */
.L_x_34:
[----:B------:R-:W-:Y:S01]  /*4f20*/  ISETP.GT.AND P3, PT, R3, 0x1, PT ;  /* 0x000000010300780c */ /* 0x000fe20003f64270 */
[----:B------:R-:W-:Y:S01]  /*4f30*/  ULDC.64 UR4, c[0x0][0x5c0] ;  /* 0x0001700000047ab9 */ /* 0x000fe20000000a00 */
[-C--:B------:R-:W-:Y:S01]  /*4f40*/  FMUL R24, R24, R88.reuse ;  /* 0x0000005818187220 */ /* 0x080fe20000400000 */
[----:B------:R-:W-:Y:S01]  /*4f50*/  LEA R4, P4, R104, UR4, 0x1 ;  /* 0x0000000468047c11 */ /* 0x000fe2000f8808ff */
[-C--:B------:R-:W-:Y:S01]  /*4f60*/  FMUL R25, R25, R88.reuse ;  /* 0x0000005819197220 */ /* 0x080fe20000400000 */
[----:B------:R-:W-:Y:S01]  /*4f70*/  ISETP.GT.AND P0, PT, R0, RZ, P3 ;  /* 0x000000ff0000720c */ /* 0x000fe20001f04270 */
[----:B------:R-:W-:Y:S01]  /*4f80*/  FMUL R26, R26, R88 ;  /* 0x000000581a1a7220 */ /* 0x000fe20000400000 */
[----:B------:R-:W-:Y:S01]  /*4f90*/  F2FP.F16.F32.PACK_AB R24, RZ, R24 ;  /* 0x00000018ff18723e */ /* 0x000fe200000000ff */
[-C--:B------:R-:W-:Y:S01]  /*4fa0*/  FMUL R27, R27, R88.reuse ;  /* 0x000000581b1b7220 */ /* 0x080fe20000400000 */
[----:B------:R-:W-:Y:S01]  /*4fb0*/  LEA.HI.X R5, R104, UR5, R113, 0x1, P4 ;  /* 0x0000000568057c11 */ /* 0x000fe2000a0f0c71 */
[-C--:B------:R-:W-:Y:S01]  /*4fc0*/  FMUL R28, R28, R88.reuse ;  /* 0x000000581c1c7220 */ /* 0x080fe20000400000 */
[----:B------:R-:W-:Y:S01]  /*4fd0*/  F2FP.F16.F32.PACK_AB R25, RZ, R25 ;  /* 0x00000019ff19723e */ /* 0x000fe200000000ff */
[-C--:B------:R-:W-:Y:S01]  /*4fe0*/  FMUL R29, R29, R88.reuse ;  /* 0x000000581d1d7220 */ /* 0x080fe20000400000 */
[----:B------:R-:W-:Y:S01]  /*4ff0*/  ISETP.GT.AND P2, PT, R0, 0x8, P2 ;  /* 0x000000080000780c */ /* 0x000fe20001744270 */
[----:B------:R-:W-:Y:S01]  /*5000*/  @P1 STG.E.U16 desc[UR36][R4.64], R24 ;  /* 0x0000001804001986 */ /* 0x000fe2000c101524 */
[----:B------:R-:W-:Y:S01]  /*5010*/  ISETP.GT.AND P1, PT, R3, 0x8, PT ;  /* 0x000000080300780c */ /* 0x000fe20003f24270 */
[----:B------:R-:W-:Y:S01]  /*5020*/  FMUL R30, R30, R88 ;  /* 0x000000581e1e7220 */ /* 0x000fe20000400000 */
[C---:B------:R-:W-:Y:S01]  /*5030*/  SHF.L.U64.HI R7, R94.reuse, 0x1, R95 ;  /* 0x000000015e077819 */ /* 0x040fe2000001025f */
[----:B------:R-:W-:Y:S01]  /*5040*/  @P0 STG.E.U16 desc[UR36][R4.64+0x2], R25 ;  /* 0x0000021904000986 */ /* 0x000fe2000c101524 */
[----:B------:R-:W-:Y:S01]  /*5050*/  LEA R6, P5, R94, R4, 0x1 ;  /* 0x000000045e067211 */ /* 0x000fe200078a08ff */
[-C--:B------:R-:W-:Y:S01]  /*5060*/  FMUL R31, R31, R88.reuse ;  /* 0x000000581f1f7220 */ /* 0x080fe20000400000 */
[----:B------:R-:W-:Y:S01]  /*5070*/  ISETP.GT.AND P3, PT, R0, 0x8, P3 ;  /* 0x000000080000780c */ /* 0x000fe20001f64270 */
[-C--:B------:R-:W-:Y:S01]  /*5080*/  FMUL R32, R32, R88.reuse ;  /* 0x0000005820207220 */ /* 0x080fe20000400000 */
[----:B------:R-:W-:Y:S01]  /*5090*/  ISETP.GT.AND P0, PT, R3, 0x9, PT ;  /* 0x000000090300780c */ /* 0x000fe20003f04270 */
[----:B------:R-:W-:Y:S01]  /*50a0*/  IMAD.X R7, R7, 0x1, R5, P5 ;  /* 0x0000000107077824 */ /* 0x000fe200028e0605 */
[----:B------:R-:W-:Y:S01]  /*50b0*/  ISETP.GT.AND P4, PT, R0, RZ, P1 ;  /* 0x000000ff0000720c */ /* 0x000fe20000f84270 */
[----:B------:R-:W-:Y:S01]  /*50c0*/  FMUL R33, R33, R88 ;  /* 0x0000005821217220 */ /* 0x000fe20000400000 */
[----:B------:R-:W-:Y:S01]  /*50d0*/  F2FP.F16.F32.PACK_AB R26, RZ, R26 ;  /* 0x0000001aff1a723e */ /* 0x000fe200000000ff */
[-C--:B------:R-:W-:Y:S01]  /*50e0*/  FMUL R34, R34, R88.reuse ;  /* 0x0000005822227220 */ /* 0x080fe20000400000 */
[----:B------:R-:W-:Y:S01]  /*50f0*/  ISETP.GT.AND P5, PT, R0, RZ, P0 ;  /* 0x000000ff0000720c */ /* 0x000fe200007a4270 */
[----:B------:R-:W-:Y:S01]  /*5100*/  FMUL R35, R35, R88 ;  /* 0x0000005823237220 */ /* 0x000fe20000400000 */
[----:B------:R-:W-:Y:S01]  /*5110*/  F2FP.F16.F32.PACK_AB R27, RZ, R27 ;  /* 0x0000001bff1b723e */ /* 0x000fe200000000ff */
[----:B------:R-:W-:Y:S01]  /*5120*/  @P2 STG.E.U16 desc[UR36][R6.64], R26 ;  /* 0x0000001a06002986 */ /* 0x000fe2000c101524 */
[----:B------:R-:W-:Y:S01]  /*5130*/  F2FP.F16.F32.PACK_AB R28, RZ, R28 ;  /* 0x0000001cff1c723e */ /* 0x000fe200000000ff */
[-C--:B------:R-:W-:Y:S01]  /*5140*/  FMUL R36, R36, R88.reuse ;  /* 0x0000005824247220 */ /* 0x080fe20000400000 */
[C---:B------:R-:W-:Y:S01]  /*5150*/  ISETP.GT.AND P2, PT, R0.reuse, 0x8, P1 ;  /* 0x000000080000780c */ /* 0x040fe20000f44270 */
[----:B------:R-:W-:Y:S01]  /*5160*/  @P3 STG.E.U16 desc[UR36][R6.64+0x2], R27 ;  /* 0x0000021b06003986 */ /* 0x000fe2000c101524 */
[----:B------:R-:W-:Y:S01]  /*5170*/  ISETP.GT.AND P1, PT, R3, 0x10, PT ;  /* 0x000000100300780c */ /* 0x000fe20003f24270 */
[-C--:B------:R-:W-:Y:S01]  /*5180*/  FMUL R37, R37, R88.reuse ;  /* 0x0000005825257220 */ /* 0x080fe20000400000 */
[----:B------:R-:W-:Y:S01]  /*5190*/  F2FP.F16.F32.PACK_AB R29, RZ, R29 ;  /* 0x0000001dff1d723e */ /* 0x000fe200000000ff */
[----:B------:R-:W-:Y:S01]  /*51a0*/  @P4 STG.E.U16 desc[UR36][R4.64+0x10], R28 ;  /* 0x0000101c04004986 */ /* 0x000fe2000c101524 */
[----:B------:R-:W-:Y:S01]  /*51b0*/  ISETP.GT.AND P3, PT, R0, 0x8, P0 ;  /* 0x000000080000780c */ /* 0x000fe20000764270 */
[-C--:B------:R-:W-:Y:S01]  /*51c0*/  FMUL R38, R38, R88.reuse ;  /* 0x0000005826267220 */ /* 0x080fe20000400000 */
[----:B------:R-:W-:Y:S01]  /*51d0*/  ISETP.GT.AND P0, PT, R3, 0x11, PT ;  /* 0x000000110300780c */ /* 0x000fe20003f04270 */
[----:B------:R-:W-:Y:S01]  /*51e0*/  @P5 STG.E.U16 desc[UR36][R4.64+0x12], R29 ;  /* 0x0000121d04005986 */ /* 0x000fe2000c101524 */
        /* <DEDUP_REMOVED lines=162> */
[----:B------:R-:W-:-:S02]  /*5c10*/  F2FP.F16.F32.PACK_AB R62, RZ, R62 ;  /* 0x0000003eff3e723e */ /* 0x000fc400000000ff */
[C---:B------:R-:W-:Y:S02]  /*5c20*/  ISETP.GT.AND P5, PT, R0.reuse, RZ, P0 ;  /* 0x000000ff0000720c */ /* 0x040fe400007a4270 */
[----:B------:R-:W-:Y:S01]  /*5c30*/  F2FP.F16.F32.PACK_AB R63, RZ, R63 ;  /* 0x0000003fff3f723e */ /* 0x000fe200000000ff */
[----:B------:R-:W-:Y:S01]  /*5c40*/  @P2 STG.E.U16 desc[UR36][R6.64+0x90], R62 ;  /* 0x0000903e06002986 */ /* 0x000fe2000c101524 */
[----:B------:R-:W-:Y:S02]  /*5c50*/  F2FP.F16.F32.PACK_AB R64, RZ, R64 ;  /* 0x00000040ff40723e */ /* 0x000fe400000000ff */
[C---:B------:R-:W-:Y:S01]  /*5c60*/  ISETP.GT.AND P2, PT, R0.reuse, 0x8, P1 ;  /* 0x000000080000780c */ /* 0x040fe20000f44270 */
[----:B------:R-:W-:Y:S01]  /*5c70*/  @P3 STG.E.U16 desc[UR36][R6.64+0x92], R63 ;  /* 0x0000923f06003986 */ /* 0x000fe2000c101524 */
[----:B------:R-:W-:Y:S02]  /*5c80*/  ISETP.GT.AND P1, PT, R3, 0x58, PT ;  /* 0x000000580300780c */ /* 0x000fe40003f24270 */
[----:B------:R-:W-:Y:S01]  /*5c90*/  F2FP.F16.F32.PACK_AB R65, RZ, R65 ;  /* 0x00000041ff41723e */ /* 0x000fe200000000ff */
[----:B------:R-:W-:Y:S01]  /*5ca0*/  @P4 STG.E.U16 desc[UR36][R4.64+0xa0], R64 ;  /* 0x0000a04004004986 */ /* 0x000fe2000c101524 */
[----:B------:R-:W-:-:S02]  /*5cb0*/  ISETP.GT.AND P3, PT, R0, 0x8, P0 ;  /* 0x000000080000780c */ /* 0x000fc40000764270 */
[----:B------:R-:W-:Y:S01]  /*5cc0*/  ISETP.GT.AND P0, PT, R3, 0x59, PT ;  /* 0x000000590300780c */ /* 0x000fe20003f04270 */
[----:B------:R-:W-:Y:S01]  /*5cd0*/  @P5 STG.E.U16 desc[UR36][R4.64+0xa2], R65 ;  /* 0x0000a24104005986 */ /* 0x000fe2000c101524 */
[C---:B------:R-:W-:Y:S02]  /*5ce0*/  ISETP.GT.AND P4, PT, R0.reuse, RZ, P1 ;  /* 0x000000ff0000720c */ /* 0x040fe40000f84270 */
[----:B------:R-:W-:Y:S02]  /*5cf0*/  F2FP.F16.F32.PACK_AB R66, RZ, R66 ;  /* 0x00000042ff42723e */ /* 0x000fe400000000ff */
[----:B------:R-:W-:Y:S02]  /*5d00*/  ISETP.GT.AND P5, PT, R0, RZ, P0 ;  /* 0x000000ff0000720c */ /* 0x000fe400007a4270 */
[----:B------:R-:W-:Y:S01]  /*5d10*/  F2FP.F16.F32.PACK_AB R67, RZ, R67 ;  /* 0x00000043ff43723e */ /* 0x000fe200000000ff */
[----:B------:R-:W-:Y:S01]  /*5d20*/  @P2 STG.E.U16 desc[UR36][R6.64+0xa0], R66 ;  /* 0x0000a04206002986 */ /* 0x000fe2000c101524 */
[----:B------:R-:W-:-:S02]  /*5d30*/  F2FP.F16.F32.PACK_AB R68, RZ, R68 ;  /* 0x00000044ff44723e */ /* 0x000fc400000000ff */
[C---:B------:R-:W-:Y:S01]  /*5d40*/  ISETP.GT.AND P2, PT, R0.reuse, 0x8, P1 ;  /* 0x000000080000780c */ /* 0x040fe20000f44270 */
[----:B------:R-:W-:Y:S01]  /*5d50*/  @P3 STG.E.U16 desc[UR36][R6.64+0xa2], R67 ;  /* 0x0000a24306003986 */ /* 0x000fe2000c101524 */
[C---:B------:R-:W-:Y:S02]  /*5d60*/  ISETP.GT.AND P1, PT, R3.reuse, 0x60, PT ;  /* 0x000000600300780c */ /* 0x040fe40003f24270 */
[----:B------:R-:W-:Y:S01]  /*5d70*/  F2FP.F16.F32.PACK_AB R69, RZ, R69 ;  /* 0x00000045ff45723e */ /* 0x000fe200000000ff */
[----:B------:R-:W-:Y:S01]  /*5d80*/  @P4 STG.E.U16 desc[UR36][R4.64+0xb0], R68 ;  /* 0x0000b04404004986 */ /* 0x000fe2000c101524 */
[C---:B------:R-:W-:Y:S02]  /*5d90*/  ISETP.GT.AND P3, PT, R0.reuse, 0x8, P0 ;  /* 0x000000080000780c */ /* 0x040fe40000764270 */
[----:B------:R-:W-:Y:S01]  /*5da0*/  ISETP.GT.AND P0, PT, R3, 0x61, PT ;  /* 0x000000610300780c */ /* 0x000fe20003f04270 */
[----:B------:R-:W-:Y:S01]  /*5db0*/  @P5 STG.E.U16 desc[UR36][R4.64+0xb2], R69 ;  /* 0x0000b24504005986 */ /* 0x000fe2000c101524 */
[----:B------:R-:W-:-:S02]  /*5dc0*/  ISETP.GT.AND P4, PT, R0, RZ, P1 ;  /* 0x000000ff0000720c */ /* 0x000fc40000f84270 */
[C---:B------:R-:W-:Y:S02]  /*5dd0*/  ISETP.GT.AND P5, PT, R0.reuse, RZ, P0 ;  /* 0x000000ff0000720c */ /* 0x040fe400007a4270 */
[----:B------:R-:W-:Y:S02]  /*5de0*/  F2FP.F16.F32.PACK_AB R70, RZ, R70 ;  /* 0x00000046ff46723e */ /* 0x000fe400000000ff */
[----:B------:R-:W-:Y:S02]  /*5df0*/  F2FP.F16.F32.PACK_AB R71, RZ, R71 ;  /* 0x00000047ff47723e */ /* 0x000fe400000000ff */
[----:B------:R-:W-:Y:S01]  /*5e00*/  F2FP.F16.F32.PACK_AB R72, RZ, R72 ;  /* 0x00000048ff48723e */ /* 0x000fe200000000ff */
[----:B------:R-:W-:Y:S01]  /*5e10*/  @P2 STG.E.U16 desc[UR36][R6.64+0xb0], R70 ;  /* 0x0000b04606002986 */ /* 0x000fe2000c101524 */
[----:B------:R-:W-:Y:S02]  /*5e20*/  F2FP.F16.F32.PACK_AB R73, RZ, R73 ;  /* 0x00000049ff49723e */ /* 0x000fe400000000ff */
[C---:B------:R-:W-:Y:S01]  /*5e30*/  ISETP.GT.AND P1, PT, R0.reuse, 0x8, P1 ;  /* 0x000000080000780c */ /* 0x040fe20000f24270 */
[----:B------:R-:W-:Y:S01]  /*5e40*/  @P3 STG.E.U16 desc[UR36][R6.64+0xb2], R71 ;  /* 0x0000b24706003986 */ /* 0x000fe2000c101524 */
[----:B------:R-:W-:-:S02]  /*5e50*/  ISETP.GT.AND P2, PT, R0, 0x8, P0 ;  /* 0x000000080000780c */ /* 0x000fc40000744270 */
[----:B------:R-:W-:Y:S01]  /*5e60*/  F2FP.F16.F32.PACK_AB R74, RZ, R74 ;  /* 0x0000004aff4a723e */ /* 0x000fe200000000ff */
[----:B------:R-:W-:Y:S01]  /*5e70*/  @P4 STG.E.U16 desc[UR36][R4.64+0xc0], R72 ;  /* 0x0000c04804004986 */ /* 0x000fe2000c101524 */
[C---:B------:R-:W-:Y:S02]  /*5e80*/  ISETP.GT.AND P4, PT, R3.reuse, 0x68, PT ;  /* 0x000000680300780c */ /* 0x040fe40003f84270 */
[----:B------:R-:W-:Y:S01]  /*5e90*/  ISETP.GT.AND P0, PT, R3, 0x69, PT ;  /* 0x000000690300780c */ /* 0x000fe20003f04270 */
[----:B------:R-:W-:Y:S01]  /*5ea0*/  @P5 STG.E.U16 desc[UR36][R4.64+0xc2], R73 ;  /* 0x0000c24904005986 */ /* 0x000fe2000c101524 */
[----:B------:R-:W-:Y:S02]  /*5eb0*/  ISETP.GT.AND P5, PT, R0, RZ, P4 ;  /* 0x000000ff0000720c */ /* 0x000fe400027a4270 */
[----:B------:R-:W-:Y:S01]  /*5ec0*/  F2FP.F16.F32.PACK_AB R75, RZ, R75 ;  /* 0x0000004bff4b723e */ /* 0x000fe200000000ff */
[----:B------:R-:W-:Y:S01]  /*5ed0*/  @P1 STG.E.U16 desc[UR36][R6.64+0xc0], R74 ;  /* 0x0000c04a06001986 */ /* 0x000fe2000c101524 */
[----:B------:R-:W-:-:S02]  /*5ee0*/  F2FP.F16.F32.PACK_AB R76, RZ, R76 ;  /* 0x0000004cff4c723e */ /* 0x000fc400000000ff */
[C---:B------:R-:W-:Y:S01]  /*5ef0*/  ISETP.GT.AND P3, PT, R0.reuse, RZ, P0 ;  /* 0x000000ff0000720c */ /* 0x040fe20000764270 */
[----:B------:R-:W-:Y:S01]  /*5f00*/  @P2 STG.E.U16 desc[UR36][R6.64+0xc2], R75 ;  /* 0x0000c24b06002986 */ /* 0x000fe2000c101524 */
[C---:B------:R-:W-:Y:S02]  /*5f10*/  ISETP.GT.AND P4, PT, R0.reuse, 0x8, P4 ;  /* 0x000000080000780c */ /* 0x040fe40002784270 */
[----:B------:R-:W-:Y:S02]  /*5f20*/  F2FP.F16.F32.PACK_AB R77, RZ, R77 ;  /* 0x0000004dff4d723e */ /* 0x000fe400000000ff */
[----:B------:R-:W-:Y:S01]  /*5f30*/  F2FP.F16.F32.PACK_AB R78, RZ, R78 ;  /* 0x0000004eff4e723e */ /* 0x000fe200000000ff */
[----:B------:R-:W-:Y:S01]  /*5f40*/  @P5 STG.E.U16 desc[UR36][R4.64+0xd0], R76 ;  /* 0x0000d04c04005986 */ /* 0x000fe2000c101524 */
[----:B------:R-:W-:Y:S02]  /*5f50*/  ISETP.GT.AND P5, PT, R0, 0x8, P0 ;  /* 0x000000080000780c */ /* 0x000fe400007a4270 */
[----:B------:R-:W-:-:S02]  /*5f60*/  F2FP.F16.F32.PACK_AB R79, RZ, R79 ;  /* 0x0000004fff4f723e */ /* 0x000fc400000000ff */
[C---:B------:R-:W-:Y:S01]  /*5f70*/  ISETP.GT.AND P2, PT, R3.reuse, 0x71, PT ;  /* 0x000000710300780c */ /* 0x040fe20003f44270 */
[----:B------:R-:W-:Y:S01]  /*5f80*/  @P3 STG.E.U16 desc[UR36][R4.64+0xd2], R77 ;  /* 0x0000d24d04003986 */ /* 0x000fe2000c101524 */
[----:B------:R-:W-:Y:S02]  /*5f90*/  ISETP.GT.AND P3, PT, R3, 0x70, PT ;  /* 0x000000700300780c */ /* 0x000fe40003f64270 */
[----:B------:R-:W-:Y:S01]  /*5fa0*/  F2FP.F16.F32.PACK_AB R80, RZ, R80 ;  /* 0x00000050ff50723e */ /* 0x000fe200000000ff */
[----:B------:R-:W-:Y:S01]  /*5fb0*/  @P4 STG.E.U16 desc[UR36][R6.64+0xd0], R78 ;  /* 0x0000d04e06004986 */ /* 0x000fe2000c101524 */
[C---:B------:R-:W-:Y:S02]  /*5fc0*/  ISETP.GT.AND P4, PT, R0.reuse, RZ, P2 ;  /* 0x000000ff0000720c */ /* 0x040fe40001784270 */
[----:B------:R-:W-:Y:S01]  /*5fd0*/  F2FP.F16.F32.PACK_AB R81, RZ, R81 ;  /* 0x00000051ff51723e */ /* 0x000fe200000000ff */
[----:B------:R-:W-:Y:S01]  /*5fe0*/  @P5 STG.E.U16 desc[UR36][R6.64+0xd2], R79 ;  /* 0x0000d24f06005986 */ /* 0x000fe2000c101524 */
[----:B------:R-:W-:-:S02]  /*5ff0*/  ISETP.GT.AND P5, PT, R0, RZ, P3 ;  /* 0x000000ff0000720c */ /* 0x000fc40001fa4270 */
[C---:B------:R-:W-:Y:S02]  /*6000*/  ISETP.GT.AND P1, PT, R3.reuse, 0x78, PT ;  /* 0x000000780300780c */ /* 0x040fe40003f24270 */
[----:B------:R-:W-:Y:S02]  /*6010*/  ISETP.GT.AND P0, PT, R3, 0x79, PT ;  /* 0x000000790300780c */ /* 0x000fe40003f04270 */
[C---:B------:R-:W-:Y:S02]  /*6020*/  ISETP.GT.AND P3, PT, R0.reuse, 0x8, P3 ;  /* 0x000000080000780c */ /* 0x040fe40001f64270 */
[C---:B------:R-:W-:Y:S02]  /*6030*/  ISETP.GT.AND P2, PT, R0.reuse, 0x8, P2 ;  /* 0x000000080000780c */ /* 0x040fe40001744270 */
[----:B------:R-:W-:Y:S02]  /*6040*/  F2FP.F16.F32.PACK_AB R82, RZ, R82 ;  /* 0x00000052ff52723e */ /* 0x000fe400000000ff */
[----:B------:R-:W-:Y:S01]  /*6050*/  F2FP.F16.F32.PACK_AB R83, RZ, R83 ;  /* 0x00000053ff53723e */ /* 0x000fe200000000ff */
[----:B------:R-:W-:Y:S01]  /*6060*/  @P5 STG.E.U16 desc[UR36][R4.64+0xe0], R80 ;  /* 0x0000e05004005986 */ /* 0x000fe2000c101524 */
[----:B------:R-:W-:-:S02]  /*6070*/  ISETP.GT.AND P5, PT, R0, RZ, P0 ;  /* 0x000000ff0000720c */ /* 0x000fc400007a4270 */
[C---:B------:R-:W-:Y:S01]  /*6080*/  ISETP.GT.AND P0, PT, R0.reuse, 0x8, P0 ;  /* 0x000000080000780c */ /* 0x040fe20000704270 */
[----:B------:R-:W-:Y:S01]  /*6090*/  @P4 STG.E.U16 desc[UR36][R4.64+0xe2], R81 ;  /* 0x0000e25104004986 */ /* 0x000fe2000c101524 */
[C---:B------:R-:W-:Y:S02]  /*60a0*/  ISETP.GT.AND P4, PT, R0.reuse, RZ, P1 ;  /* 0x000000ff0000720c */ /* 0x040fe40000f84270 */
[----:B------:R-:W-:Y:S01]  /*60b0*/  ISETP.GT.AND P1, PT, R0, 0x8, P1 ;  /* 0x000000080000780c */ /* 0x000fe20000f24270 */
[----:B------:R-:W-:Y:S01]  /*60c0*/  @P3 STG.E.U16 desc[UR36][R6.64+0xe0], R82 ;  /* 0x0000e05206003986 */ /* 0x000fe2000c101524 */
[----:B------:R-:W-:Y:S02]  /*60d0*/  F2FP.F16.F32.PACK_AB R84, RZ, R84 ;  /* 0x00000054ff54723e */ /* 0x000fe400000000ff */
[----:B------:R-:W-:Y:S01]  /*60e0*/  F2FP.F16.F32.PACK_AB R85, RZ, R85 ;  /* 0x00000055ff55723e */ /* 0x000fe200000000ff */
[----:B------:R-:W-:Y:S01]  /*60f0*/  @P2 STG.E.U16 desc[UR36][R6.64+0xe2], R83 ;  /* 0x0000e25306002986 */ /* 0x000fe2000c101524 */
[----:B------:R-:W-:-:S02]  /*6100*/  F2FP.F16.F32.PACK_AB R86, RZ, R86 ;  /* 0x00000056ff56723e */ /* 0x000fc400000000ff */
[----:B------:R-:W-:-:S03]  /*6110*/  F2FP.F16.F32.PACK_AB R87, RZ, R87 ;  /* 0x00000057ff57723e */ /* 0x000fc600000000ff */
[----:B------:R-:W-:Y:S04]  /*6120*/  @P4 STG.E.U16 desc[UR36][R4.64+0xf0], R84 ;  /* 0x0000f05404004986 */ /* 0x000fe8000c101524 */
[----:B------:R0:W-:Y:S02]  /*6130*/  @P5 STG.E.U16 desc[UR36][R4.64+0xf2], R85 ;  /* 0x0000f25504005986 */ /* 0x0001e4000c101524 */
[----:B0-----:R-:W-:Y:S02]  /*6140*/  @P1 IMAD.MOV.U32 R4, RZ, RZ, R6 ;  /* 0x000000ffff041224 */ /* 0x001fe400078e0006 */
[----:B------:R-:W-:-:S05]  /*6150*/  @P1 IMAD.MOV.U32 R5, RZ, RZ, R7 ;  /* 0x000000ffff051224 */ /* 0x000fca00078e0007 */
[----:B------:R0:W-:Y:S04]  /*6160*/  @P1 STG.E.U16 desc[UR36][R4.64+0xf0], R86 ;  /* 0x0000f05604001986 */ /* 0x0001e8000c101524 */
[----:B------:R0:W-:Y:S02]  /*6170*/  @P0 STG.E.U16 desc[UR36][R6.64+0xf2], R87 ;  /* 0x0000f25706000986 */ /* 0x0001e4000c101524 */
.L_x_159:
[----:B------:R-:W-:Y:S05]  /*6180*/  BSYNC B0 ;  /* 0x0000000000007941 */ /* 0x000fea0003800000 */
.L_x_33:
[----:B0-----:R-:W2:Y:S01]  /*6190*/  LDL.64 R4, [R1] ;  /* 0x0000000001047983 */ /* 0x001ea20000100a00 */
[----:B------:R-:W-:Y:S01]  /*61a0*/  ULDC.64 UR4, c[0x0][0x650] ;  /* 0x0001940000047ab9 */ /* 0x000fe20000000a00 */
[----:B------:R-:W-:Y:S02]  /*61b0*/  IMAD.U32 R0, RZ, RZ, UR44 ;  /* 0x0000002cff007e24 */ /* 0x000fe4000f8e00ff */
[----:B------:R-:W-:Y:S02]  /*61c0*/  IMAD.MOV.U32 R22, RZ, RZ, -0x1 ;  /* 0xffffffffff167424 */ /* 0x000fe400078e00ff */
[----:B------:R0:W-:Y:S01]  /*61d0*/  SYNCS.ARRIVE.TRANS64.A1T0 RZ, [R0+UR46], RZ ;  /* 0x000000ff00ff79a7 */ /* 0x0001e2000810002e */
[----:B-----5:R-:W-:Y:S02]  /*61e0*/  IMAD.MOV.U32 R18, RZ, RZ, -0x1 ;  /* 0xffffffffff127424 */ /* 0x020fe400078e00ff */
[----:B------:R-:W-:Y:S01]  /*61f0*/  IMAD.MOV.U32 R19, RZ, RZ, -0x1 ;  /* 0xffffffffff137424 */ /* 0x000fe200078e00ff */
[----:B0-----:R-:W-:-:S02]  /*6200*/  PRMT R0, RZ, 0x7610, R0 ;  /* 0x00007610ff007816 */ /* 0x001fc40000000000 */
[----:B--2---:R-:W-:-:S05]  /*6210*/  LEA R16, P0, R4, R16, 0x1 ;  /* 0x0000001004107211 */ /* 0x004fca00078008ff */
[----:B------:R-:W-:Y:S01]  /*6220*/  IMAD.X R17, R98, 0x1, R17, P0 ;  /* 0x0000000162117824 */ /* 0x000fe200000e0611 */
[----:B------:R-:W-:-:S04]  /*6230*/  ISETP.GE.U32.AND P0, PT, R16, UR4, PT ;  /* 0x0000000410007c0c */ /* 0x000fc8000bf06070 */
[----:B------:R-:W-:-:S13]  /*6240*/  ISETP.GE.U32.AND.EX P0, PT, R17, UR5, PT, P0 ;  /* 0x0000000511007c0c */ /* 0x000fda000bf06100 */
[----:B------:R-:W-:Y:S05]  /*6250*/  @P0 BRA `(.L_x_160) ;  /* 0x00000004004c0947 */ /* 0x000fea0003800000 */
[----:B-1----:R-:W0:Y:S01]  /*6260*/  LDC.64 R10, c[0x0][0x628] ;  /* 0x00018a00ff0a7b82 */ /* 0x002e220000000a00 */
[----:B------:R-:W1:Y:S01]  /*6270*/  S2R R12, SR_CTAID.X ;  /* 0x00000000000c7919 */ /* 0x000e620000002500 */
[----:B------:R-:W-:Y:S02]  /*6280*/  IMAD.MOV.U32 R8, RZ, RZ, R16 ;  /* 0x000000ffff087224 */ /* 0x000fe400078e0010 */
[----:B------:R-:W-:Y:S01]  /*6290*/  IMAD.MOV.U32 R9, RZ, RZ, R17 ;  /* 0x000000ffff097224 */ /* 0x000fe200078e0011 */
[----:B------:R-:W2:Y:S03]  /*62a0*/  S2R R18, SR_CTAID.Y ;  /* 0x0000000000127919 */ /* 0x000ea60000002600 */
[----:B------:R-:W1:Y:S08]  /*62b0*/  LDC R0, c[0x0][0x630] ;  /* 0x00018c00ff007b82 */ /* 0x000e700000000800 */
[----:B------:R-:W1:Y:S01]  /*62c0*/  LDC.64 R14, c[0x0][0x620] ;  /* 0x00018800ff0e7b82 */ /* 0x000e620000000a00 */
[----:B0-----:R-:W-:-:S04]  /*62d0*/  ISETP.NE.U32.AND P0, PT, R10, RZ, PT ;  /* 0x000000ff0a00720c */ /* 0x001fc80003f05070 */
[----:B------:R-:W-:-:S13]  /*62e0*/  ISETP.NE.AND.EX P0, PT, R11, RZ, PT, P0 ;  /* 0x000000ff0b00720c */ /* 0x000fda0003f05300 */
[----:B-12---:R-:W-:Y:S05]  /*62f0*/  @!P0 BRA `(.L_x_161) ;  /* 0x0000000000288947 */ /* 0x006fea0003800000 */
[----:B------:R-:W0:Y:S02]  /*6300*/  LDC R3, c[0x0][0x634] ;  /* 0x00018d00ff037b82 */ /* 0x000e240000000800 */
[----:B0-----:R-:W-:-:S05]  /*6310*/  IADD3 R3, P0, R16, R3, RZ ;  /* 0x0000000310037210 */ /* 0x001fca0007f1e0ff */
[----:B------:R-:W-:-:S04]  /*6320*/  IMAD.X R13, RZ, RZ, R17, P0 ;  /* 0x000000ffff0d7224 */ /* 0x000fc800000e0611 */
[----:B------:R-:W-:-:S04]  /*6330*/  IMAD.WIDE.U32 R4, R13, R10, RZ ;  /* 0x0000000a0d047225 */ /* 0x000fc800078e00ff */
[----:B---34-:R-:W-:-:S04]  /*6340*/  IMAD.WIDE.U32 R6, P0, R3, R11, R4 ;  /* 0x0000000b03067225 */ /* 0x018fc80007800004 */
[----:B------:R-:W-:-:S04]  /*6350*/  IMAD.WIDE.U32 R4, R3, R10, RZ ;  /* 0x0000000a03047225 */ /* 0x000fc800078e00ff */
[----:B------:R-:W-:Y:S01]  /*6360*/  IMAD.X R9, RZ, RZ, RZ, P0 ;  /* 0x000000ffff097224 */ /* 0x000fe200000e06ff */
[----:B------:R-:W-:Y:S01]  /*6370*/  IADD3 RZ, P0, R5, R6, RZ ;  /* 0x0000000605ff7210 */ /* 0x000fe20007f1e0ff */
[----:B------:R-:W-:-:S04]  /*6380*/  IMAD.MOV.U32 R8, RZ, RZ, R7 ;  /* 0x000000ffff087224 */ /* 0x000fc800078e0007 */
[----:B------:R-:W-:-:S08]  /*6390*/  IMAD.WIDE.U32.X R8, R13, R11, R8, P0 ;  /* 0x0000000b0d087225 */ /* 0x000fd000000e0408 */
.L_x_161:
[-CC-:B------:R-:W-:Y:S01]  /*63a0*/  SHF.R.U64 R19, R8, R0.reuse, R9.reuse ;  /* 0x0000000008137219 */ /* 0x180fe20000001209 */
[----:B------:R-:W0:Y:S01]  /*63b0*/  LDC.64 R24, c[0x0][0x640] ;  /* 0x00019000ff187b82 */ /* 0x000e220000000a00 */
[----:B------:R-:W-:Y:S01]  /*63c0*/  SHF.R.U32.HI R0, RZ, R0, R9 ;  /* 0x00000000ff007219 */ /* 0x000fe20000011609 */
[----:B------:R-:W-:Y:S01]  /*63d0*/  ULDC UR4, c[0x0][0x150] ;  /* 0x0000540000047ab9 */ /* 0x000fe20000000800 */
[----:B------:R-:W-:Y:S02]  /*63e0*/  IADD3 R3, P0, RZ, -R19, RZ ;  /* 0x80000013ff037210 */ /* 0x000fe40007f1e0ff */
[----:B---34-:R-:W-:-:S03]  /*63f0*/  I2FP.F32.U32 R7, R12 ;  /* 0x0000000c00077245 */ /* 0x018fc60000201000 */
[----:B------:R-:W1:Y:S01]  /*6400*/  LDC R6, c[0x0][0x618] ;  /* 0x00018600ff067b82 */ /* 0x000e620000000800 */
[----:B------:R-:W-:Y:S02]  /*6410*/  IMAD.X R5, RZ, RZ, ~R0, P0 ;  /* 0x000000ffff057224 */ /* 0x000fe400000e0e00 */
[----:B------:R-:W-:Y:S01]  /*6420*/  FMUL R7, R7, UR4 ;  /* 0x0000000407077c20 */ /* 0x000fe20008400000 */
[----:B------:R-:W-:Y:S01]  /*6430*/  ULDC UR4, c[0x0][0x154] ;  /* 0x0000550000047ab9 */ /* 0x000fe20000000800 */
[-C--:B------:R-:W-:Y:S02]  /*6440*/  IMAD R0, R5, R14.reuse, RZ ;  /* 0x0000000e05007224 */ /* 0x080fe400078e02ff */
[C---:B------:R-:W-:Y:S01]  /*6450*/  IMAD.WIDE.U32 R4, R3.reuse, R14, R16 ;  /* 0x0000000e03047225 */ /* 0x040fe200078e0010 */
[----:B------:R-:W2:Y:S01]  /*6460*/  LDC R8, c[0x0][0x608] ;  /* 0x00018200ff087b82 */ /* 0x000ea20000000800 */
[----:B------:R-:W3:Y:S02]  /*6470*/  F2I.U32.TRUNC.NTZ R7, R7 ;  /* 0x0000000700077305 */ /* 0x000ee4000020f000 */
[----:B------:R-:W-:Y:S01]  /*6480*/  IMAD R3, R3, R15, R0 ;  /* 0x0000000f03037224 */ /* 0x000fe200078e0200 */
[----:B------:R-:W-:-:S03]  /*6490*/  I2FP.F32.U32 R0, R18 ;  /* 0x0000001200007245 */ /* 0x000fc60000201000 */
[----:B------:R-:W-:Y:S01]  /*64a0*/  IMAD.IADD R3, R5, 0x1, R3 ;  /* 0x0000000105037824 */ /* 0x000fe200078e0203 */
[----:B------:R-:W4:Y:S01]  /*64b0*/  LDC R11, c[0x0][0x658] ;  /* 0x00019600ff0b7b82 */ /* 0x000f220000000800 */
[----:B0-----:R-:W-:-:S04]  /*64c0*/  ISETP.NE.U32.AND P0, PT, R24, RZ, PT ;  /* 0x000000ff1800720c */ /* 0x001fc80003f05070 */
[----:B------:R-:W-:-:S03]  /*64d0*/  ISETP.NE.AND.EX P0, PT, R25, RZ, PT, P0 ;  /* 0x000000ff1900720c */ /* 0x000fc60003f05300 */
[----:B------:R-:W0:Y:S01]  /*64e0*/  LDC R9, c[0x0][0x144] ;  /* 0x00005100ff097b82 */ /* 0x000e220000000800 */
[-C--:B-1----:R-:W-:Y:S01]  /*64f0*/  SHF.R.U64 R10, R4, R6.reuse, R3 ;  /* 0x00000006040a7219 */ /* 0x082fe20000001203 */
[----:B---3--:R-:W-:Y:S01]  /*6500*/  IMAD.MOV R7, RZ, RZ, -R7 ;  /* 0x000000ffff077224 */ /* 0x008fe200078e0a07 */
[----:B------:R-:W-:Y:S01]  /*6510*/  SHF.R.U32.HI R3, RZ, R6, R3 ;  /* 0x00000006ff037219 */ /* 0x000fe20000011603 */
[----:B------:R-:W-:-:S04]  /*6520*/  FMUL R6, R0, UR4 ;  /* 0x0000000400067c20 */ /* 0x000fc80008400000 */
[----:B------:R-:W1:Y:S01]  /*6530*/  LDC R21, c[0x0][0x148] ;  /* 0x00005200ff157b82 */ /* 0x000e620000000800 */
[----:B------:R3:W0:Y:S01]  /*6540*/  F2I.U32.TRUNC.NTZ R14, R6 ;  /* 0x00000006000e7305 */ /* 0x000622000020f000 */
[-CC-:B--2---:R-:W-:Y:S02]  /*6550*/  SHF.R.U64 R13, R10, R8.reuse, R3.reuse ;  /* 0x000000080a0d7219 */ /* 0x184fe40000001203 */
[----:B------:R-:W-:-:S04]  /*6560*/  SHF.R.U32.HI R0, RZ, R8, R3 ;  /* 0x00000008ff007219 */ /* 0x000fc80000011603 */
[----:B------:R-:W2:Y:S01]  /*6570*/  LDC R20, c[0x0][0x648] ;  /* 0x00019200ff147b82 */ /* 0x000ea20000000800 */
[-CC-:B----4-:R-:W-:Y:S02]  /*6580*/  SHF.R.U64 R15, R13, R11.reuse, R0.reuse ;  /* 0x0000000b0d0f7219 */ /* 0x190fe40000001200 */
[----:B------:R-:W-:-:S03]  /*6590*/  SHF.R.U32.HI R5, RZ, R11, R0 ;  /* 0x0000000bff057219 */ /* 0x000fc60000011600 */
[----:B------:R-:W-:Y:S02]  /*65a0*/  IMAD.MOV.U32 R4, RZ, RZ, R15 ;  /* 0x000000ffff047224 */ /* 0x000fe400078e000f */
[----:B------:R-:W4:Y:S01]  /*65b0*/  LDC R26, c[0x0][0x638] ;  /* 0x00018e00ff1a7b82 */ /* 0x000f220000000800 */
[----:B0-----:R-:W-:-:S07]  /*65c0*/  IMAD R22, R9, R7, R12 ;  /* 0x0000000709167224 */ /* 0x001fce00078e020c */
[----:B------:R-:W0:Y:S08]  /*65d0*/  LDC R27, c[0x0][0x610] ;  /* 0x00018400ff1b7b82 */ /* 0x000e300000000800 */
[----:B------:R-:W0:Y:S01]  /*65e0*/  LDC R28, c[0x0][0x600] ;  /* 0x00018000ff1c7b82 */ /* 0x000e220000000800 */
[----:B-123--:R-:W-:Y:S05]  /*65f0*/  @!P0 BRA `(.L_x_162) ;  /* 0x0000000000288947 */ /* 0x00efea0003800000 */
[----:B------:R-:W1:Y:S02]  /*6600*/  LDC R0, c[0x0][0x64c] ;  /* 0x00019300ff007b82 */ /* 0x000e640000000800 */
[----:B-1----:R-:W-:-:S05]  /*6610*/  IADD3 R3, P0, R15, R0, RZ ;  /* 0x000000000f037210 */ /* 0x002fca0007f1e0ff */
        /* <DEDUP_REMOVED lines=8> */
.L_x_162:
[----:B------:R-:W-:Y:S01]  /*66a0*/  ISETP.NE.AND P0, PT, R2, 0x1, PT ;  /* 0x000000010200780c */ /* 0x000fe20003f05270 */
[----:B------:R-:W-:Y:S01]  /*66b0*/  IMAD.MOV R14, RZ, RZ, -R14 ;  /* 0x000000ffff0e7224 */ /* 0x000fe200078e0a0e */
[----:B------:R-:W-:Y:S02]  /*66c0*/  SHF.R.U64 R0, R4, R20, R5 ;  /* 0x0000001404007219 */ /* 0x000fe40000001205 */
[----:B------:R-:W-:Y:S02]  /*66d0*/  LOP3.LUT R3, R13, R100, RZ, 0xc0, !PT ;  /* 0x000000640d037212 */ /* 0x000fe400078ec0ff */
[----:B------:R-:W-:Y:S01]  /*66e0*/  LOP3.LUT R5, R10, R99, RZ, 0xc0, !PT ;  /* 0x000000630a057212 */ /* 0x000fe200078ec0ff */
[----:B------:R-:W-:Y:S02]  /*66f0*/  IMAD.MOV R4, RZ, RZ, -R0 ;  /* 0x000000ffff047224 */ /* 0x000fe400078e0a00 */
[----:B------:R-:W-:Y:S02]  /*6700*/  IMAD R3, R96, R0, R3 ;  /* 0x0000000060037224 */ /* 0x000fe400078e0203 */
[----:B----4-:R-:W-:-:S02]  /*6710*/  IMAD R0, R4, R26, R15 ;  /* 0x0000001a04007224 */ /* 0x010fc400078e020f */
[----:B------:R-:W-:Y:S02]  /*6720*/  @P0 IMAD R22, R21, R14, R18 ;  /* 0x0000000e15160224 */ /* 0x000fe400078e0212 */
[----:B------:R-:W-:Y:S02]  /*6730*/  IMAD.MOV.U32 R4, RZ, RZ, 0x1 ;  /* 0x00000001ff047424 */ /* 0x000fe400078e00ff */
[----:B0-----:R-:W-:Y:S02]  /*6740*/  IMAD R22, R3, R27, R22 ;  /* 0x0000001b03167224 */ /* 0x001fe400078e0216 */
[----:B------:R-:W-:Y:S01]  /*6750*/  IMAD R3, R0, R28, R5 ;  /* 0x0000001c00037224 */ /* 0x000fe200078e0205 */
[----:B------:R-:W-:-:S04]  /*6760*/  PRMT R0, R4, 0x7610, R0 ;  /* 0x0000761004007816 */ /* 0x000fc80000000000 */
[----:B------:R-:W-:Y:S02]  /*6770*/  SEL R18, R3, R22, !P0 ;  /* 0x0000001603127207 */ /* 0x000fe40004000000 */
[----:B------:R-:W-:-:S07]  /*6780*/  SEL R22, R22, R3, !P0 ;  /* 0x0000000316167207 */ /* 0x000fce0004000000 */
.L_x_160:
[----:B------:R-:W-:Y:S01]  /*6790*/  LOP3.LUT P0, RZ, R0, 0xff, RZ, 0xc0, !PT ;  /* 0x000000ff00ff7812 */ /* 0x000fe2000780c0ff */
[----:B------:R-:W-:Y:S01]  /*67a0*/  UIMAD.WIDE.U32 UR4, UR38, 0x38e38e39, URZ ;  /* 0x38e38e39260478a5 */ /* 0x000fe2000f8e003f */
[----:B------:R-:W-:-:S03]  /*67b0*/  LOP3.LUT R103, R103, 0x1, RZ, 0x3c, !PT ;  /* 0x0000000167677812 */ /* 0x000fc600078e3cff */
[----:B------:R-:W-:-:S04]  /*67c0*/  USHF.R.U32.HI UR4, URZ, 0x1, UR5 ;  /* 0x000000013f047899 */ /* 0x000fc80008011605 */
[----:B------:R-:W-:-:S04]  /*67d0*/  UIMAD UR38, UR4, -0x9, UR38 ;  /* 0xfffffff7042678a4 */ /* 0x000fc8000f8e0226 */
[----:B------:R-:W-:Y:S08]  /*67e0*/  @P0 BRA `(.L_x_163) ;  /* 0xffffffac00800947 */ /* 0x000ff0000383ffff */
[----:B------:R-:W-:Y:S05]  /*67f0*/  EXIT ;  /* 0x000000000000794d */ /* 0x000fea0003800000 */
.L_x_14:
[----:B------:R-:W-:-:S08]  /*6800*/  ISETP.NE.AND P0, PT, R14, RZ, PT ;  /* 0x000000ff0e00720c */ /* 0x000fd00003f05270 */
[----:B0-----:R-:W0:-:S00]  /*6810*/  USETMAXREG.DEALLOC.CTAPOOL 0x28 ;  /* 0x00000028000079c8 */ /* 0x001e0000080e0500 */
[----:B------:R-:W-:Y:S05]  /*6820*/  @P0 EXIT ;  /* 0x000000000000094d */ /* 0x000fea0003800000 */
[----:B0-----:R-:W-:Y:S01]  /*6830*/  LOP3.LUT P0, RZ, R3, 0xff, RZ, 0xc0, !PT ;  /* 0x000000ff03ff7812 */ /* 0x001fe2000780c0ff */
[----:B------:R-:W-:Y:S02]  /*6840*/  IMAD.MOV.U32 R3, RZ, RZ, 0x1 ;  /* 0x00000001ff037424 */ /* 0x000fe400078e00ff */
[----:B------:R-:W-:-:S10]  /*6850*/  IMAD.MOV.U32 R8, RZ, RZ, RZ ;  /* 0x000000ffff087224 */ /* 0x000fd400078e00ff */
[----:B------:R-:W-:Y:S05]  /*6860*/  @!P0 BRA `(.L_x_164) ;  /* 0x0000000c000c8947 */ /* 0x000fea0003800000 */
[----:B------:R-:W-:Y:S01]  /*6870*/  LOP3.LUT P0, RZ, R4, 0x1f, RZ, 0xc0, !PT ;  /* 0x0000001f04ff7812 */ /* 0x000fe2000780c0ff */
[----:B------:R-:W-:Y:S01]  /*6880*/  ULDC UR5, c[0x0][0x658] ;  /* 0x0001960000057ab9 */ /* 0x000fe20000000800 */
[----:B------:R-:W-:Y:S01]  /*6890*/  UMOV UR6, 0xffffffff ;  /* 0xffffffff00067882 */ /* 0x000fe20000000000 */
[----:B------:R-:W-:Y:S01]  /*68a0*/  BSSY B0, `(.L_x_164) ;  /* 0x00000bf000007945 */ /* 0x000fe20003800000 */
[----:B------:R-:W-:Y:S01]  /*68b0*/  USHF.L.U32 UR6, UR6, UR5, URZ ;  /* 0x0000000506067299 */ /* 0x000fe2000800063f */
[C---:B------:R-:W-:Y:S01]  /*68c0*/  ISETP.NE.AND P2, PT, R5.reuse, RZ, PT ;  /* 0x000000ff0500720c */ /* 0x040fe20003f45270 */
[----:B------:R-:W-:Y:S01]  /*68d0*/  IMAD.MOV.U32 R10, RZ, RZ, 0x1 ;  /* 0x00000001ff0a7424 */ /* 0x000fe200078e00ff */
[----:B------:R-:W-:Y:S01]  /*68e0*/  ISETP.NE.OR P0, PT, R5, RZ, !P0 ;  /* 0x000000ff0500720c */ /* 0x000fe20004705670 */
[----:B------:R-:W-:Y:S01]  /*68f0*/  IMAD.MOV.U32 R3, RZ, RZ, 0x1 ;  /* 0x00000001ff037424 */ /* 0x000fe200078e00ff */
[----:B------:R-:W-:Y:S01]  /*6900*/  LOP3.LUT R9, R23, 0x2, RZ, 0xfc, !PT ;  /* 0x0000000217097812 */ /* 0x000fe200078efcff */
[----:B------:R-:W-:Y:S01]  /*6910*/  IMAD.MOV.U32 R8, RZ, RZ, RZ ;  /* 0x000000ffff087224 */ /* 0x000fe200078e00ff */
[----:B------:R-:W-:Y:S01]  /*6920*/  ULDC UR4, c[0x0][0x600] ;  /* 0x0001800000047ab9 */ /* 0x000fe20000000800 */
[----:B------:R-:W-:Y:S01]  /*6930*/  UMOV UR7, 0x1 ;  /* 0x0000000100077882 */ /* 0x000fe20000000000 */
[----:B------:R-:W-:-:S02]  /*6940*/  UIADD3 UR19, UR40, 0x1, URZ ;  /* 0x0000000128137890 */ /* 0x000fc4000fffe03f */
[----:B------:R-:W-:Y:S02]  /*6950*/  UIADD3 UR15, UR4, -0x1, URZ ;  /* 0xffffffff040f7890 */ /* 0x000fe4000fffe03f */
[----:B------:R-:W-:Y:S02]  /*6960*/  USHF.L.U32 UR17, UR7, UR5, URZ ;  /* 0x0000000507117299 */ /* 0x000fe4000800063f */
[----:B------:R-:W-:Y:S01]  /*6970*/  ULOP3.LUT UR16, URZ, UR6, URZ, 0x33, !UPT ;  /* 0x000000063f107292 */ /* 0x000fe2000f8e333f */
[----:B------:R-:W-:-:S11]  /*6980*/  ULDC.64 UR20, c[0x0][0x198] ;  /* 0x0000660000147ab9 */ /* 0x000fd60000000a00 */
.L_x_176:
[----:B------:R-:W-:-:S03]  /*6990*/  UMOV UR4, 0xffffffff ;  /* 0xffffffff00047882 */ /* 0x000fc60000000000 */
[----:B------:R-:W-:Y:S05]  /*69a0*/  BRA.DIV UR4, `(.L_x_165) ;  /* 0x00000012048c7947 */ /* 0x000fea000b800000 */
[----:B------:R-:W-:-:S13]  /*69b0*/  ELECT P6, URZ, PT ;  /* 0x00000000003f782f */ /* 0x000fda00038c0000 */
.L_x_194:
[----:B------:R-:W0:Y:S01]  /*69c0*/  LDC R4, c[0x0][0x28c] ;  /* 0x0000a300ff047b82 */ /* 0x000e220000000800 */
[----:B------:R-:W-:Y:S01]  /*69d0*/  BSSY B1, `(.L_x_166) ;  /* 0x0000037000017945 */ /* 0x000fe20003800000 */
[----:B0-----:R-:W-:-:S13]  /*69e0*/  ISETP.LT.OR P6, PT, R4, 0x1, !P6 ;  /* 0x000000010400780c */ /* 0x001fda00077c1670 */
[----:B------:R-:W-:Y:S05]  /*69f0*/  @P6 BRA `(.L_x_167) ;  /* 0x0000000000d06947 */ /* 0x000fea0003800000 */
[----:B------:R-:W-:Y:S02]  /*6a00*/  IMAD.SHL.U32 R18, R18, 0x80, RZ ;  /* 0x0000008012127824 */ /* 0x000fe400078e00ff */
[----:B------:R-:W-:Y:S02]  /*6a10*/  IMAD.SHL.U32 R22, R22, 0x40, RZ ;  /* 0x0000004016167824 */ /* 0x000fe400078e00ff */
[----:B------:R-:W-:Y:S02]  /*6a20*/  IMAD.MOV.U32 R13, RZ, RZ, RZ ;  /* 0x000000ffff0d7224 */ /* 0x000fe400078e00ff */
[----:B------:R-:W-:Y:S02]  /*6a30*/  IMAD.U32 R14, RZ, RZ, UR19 ;  /* 0x00000013ff0e7e24 */ /* 0x000fe4000f8e00ff */
[----:B------:R-:W-:Y:S02]  /*6a40*/  IMAD.MOV.U32 R4, RZ, RZ, R3 ;  /* 0x000000ffff047224 */ /* 0x000fe400078e0003 */
[----:B------:R-:W-:-:S07]  /*6a50*/  IMAD.MOV.U32 R5, RZ, RZ, R8 ;  /* 0x000000ffff057224 */ /* 0x000fce00078e0008 */
.L_x_171:
[----:B------:R-:W0:Y:S01]  /*6a60*/  S2R R7, SR_CgaCtaId ;  /* 0x0000000000077919 */ /* 0x000e220000008800 */
[----:B------:R-:W-:-:S04]  /*6a70*/  MOV R6, 0x400 ;  /* 0x0000040000067802 */ /* 0x000fc80000000f00 */
[----:B0-----:R-:W-:Y:S02]  /*6a80*/  LEA R12, R7, R6, 0x18 ;  /* 0x00000006070c7211 */ /* 0x001fe400078ec0ff */
[----:B------:R-:W-:Y:S01]  /*6a90*/  SHF.L.U32 R6, R4, 0x1f, RZ ;  /* 0x0000001f04067819 */ /* 0x000fe200000006ff */
[----:B------:R-:W0:Y:S02]  /*6aa0*/  @!P2 LDC R7, c[0x0][0x500] ;  /* 0x00014000ff07ab82 */ /* 0x000e240000000800 */
[----:B------:R-:W-:-:S04]  /*6ab0*/  IMAD R11, R5, 0x8, R12 ;  /* 0x00000008050b7824 */ /* 0x000fc800078e020c */
[----:B------:R-:W1:Y:S02]  /*6ac0*/  SYNCS.PHASECHK.TRANS64.TRYWAIT P1, [R11+URZ+0x48], R6 ;  /* 0x000048060b0075a7 */ /* 0x000e64000802017f */
[----:B-1----:R-:W-:Y:S05]  /*6ad0*/  @!P1 BRA `(.L_x_168) ;  /* 0x0000001000609947 */ /* 0x002fea0003800000 */
.L_x_195:
[----:B-1----:R-:W-:Y:S01]  /*6ae0*/  PRMT R6, R9, 0x9910, RZ ;  /* 0x0000991009067816 */ /* 0x002fe200000000ff */
[----:B0-----:R0:W-:Y:S03]  /*6af0*/  @!P2 SYNCS.ARRIVE.TRANS64 RZ, [R11+URZ], R7 ;  /* 0x000000070bffa9a7 */ /* 0x0011e6000800003f */
[----:B------:R-:W-:-:S13]  /*6b00*/  ISETP.NE.AND P1, PT, R6, 0x2, PT ;  /* 0x000000020600780c */ /* 0x000fda0003f25270 */
[----:B0-----:R-:W-:Y:S05]  /*6b10*/  @P1 BRA `(.L_x_169) ;  /* 0x0000000000041947 */ /* 0x001fea0003800000 */
[----:B------:R-:W-:Y:S01]  /*6b20*/  BPT.TRAP 0x1 ;  /* 0x000000040000795c */ /* 0x000fe20000300000 */
.L_x_169:
[----:B------:R-:W-:Y:S05]  /*6b30*/  @P0 BRA `(.L_x_170) ;  /* 0x0000000000040947 */ /* 0x000fea0003800000 */
[----:B------:R-:W-:Y:S01]  /*6b40*/  BPT.TRAP 0x1 ;  /* 0x000000040000795c */ /* 0x000fe20000300000 */
.L_x_170:
[--C-:B------:R-:W-:Y:S01]  /*6b50*/  IMAD R6, R5, 0x2000, R12.reuse ;  /* 0x0000200005067824 */ /* 0x100fe200078e020c */
[----:B------:R-:W-:Y:S01]  /*6b60*/  R2UR UR9, R11 ;  /* 0x000000000b0972ca */ /* 0x000fe200000e0000 */
[C---:B------:R-:W-:Y:S01]  /*6b70*/  IMAD R12, R5.reuse, 0x4000, R12 ;  /* 0x00004000050c7824 */ /* 0x040fe200078e020c */
[----:B------:R-:W-:Y:S01]  /*6b80*/  UIADD3 UR4, UP0, UR20, 0xf0, URZ ;  /* 0x000000f014047890 */ /* 0x000fe2000ff1e03f */
[----:B------:R-:W-:Y:S01]  /*6b90*/  VIADD R14, R14, 0xffffffff ;  /* 0xffffffff0e0e7836 */ /* 0x000fe20000000000 */
[----:B------:R-:W-:Y:S01]  /*6ba0*/  R2UR UR5, R6 ;  /* 0x00000000060572ca */ /* 0x000fe200000e0000 */
[----:B------:R-:W-:Y:S01]  /*6bb0*/  UIADD3 UR22, UP1, UR20, 0x1f0, URZ ;  /* 0x000001f014167890 */ /* 0x000fe2000ff3e03f */
[----:B------:R-:W-:Y:S01]  /*6bc0*/  R2UR UR8, R12 ;  /* 0x000000000c0872ca */ /* 0x000fe200000e0000 */
[----:B------:R-:W-:Y:S01]  /*6bd0*/  VIADD R5, R5, 0x1 ;  /* 0x0000000105057836 */ /* 0x000fe20000000000 */
[----:B------:R-:W-:Y:S01]  /*6be0*/  R2UR UR11, R22 ;  /* 0x00000000160b72ca */ /* 0x000fe200000e0000 */
[----:B------:R-:W-:Y:S01]  /*6bf0*/  UIADD3.X UR23, URZ, UR21, URZ, UP1, !UPT ;  /* 0x000000153f177290 */ /* 0x000fe20008ffe43f */
[----:B------:R-:W-:Y:S01]  /*6c00*/  R2UR UR10, R13 ;  /* 0x000000000d0a72ca */ /* 0x000fe200000e0000 */
[----:B------:R-:W-:Y:S01]  /*6c10*/  UMOV UR6, 0x0 ;  /* 0x0000000000067882 */ /* 0x000fe20000000000 */
[----:B------:R-:W-:Y:S01]  /*6c20*/  R2UR UR12, R19 ;  /* 0x00000000130c72ca */ /* 0x000fe200000e0000 */
[----:B------:R-:W-:Y:S01]  /*6c30*/  UMOV UR7, 0x10000000 ;  /* 0x1000000000077882 */ /* 0x000fe20000000000 */
[----:B------:R-:W-:Y:S01]  /*6c40*/  R2UR UR18, R18 ;  /* 0x00000000121272ca */ /* 0x000fe200000e0000 */
[----:B------:R-:W-:Y:S01]  /*6c50*/  VIADD R13, R13, 0x40 ;  /* 0x000000400d0d7836 */ /* 0x000fe20000000000 */
[----:B------:R-:W-:Y:S01]  /*6c60*/  ISETP.GT.AND P3, PT, R14, 0x1, PT ;  /* 0x000000010e00780c */ /* 0x000fe20003f64270 */
[----:B------:R-:W-:Y:S01]  /*6c70*/  UIADD3 UR13, UR5, 0x180, URZ ;  /* 0x00000180050d7890 */ /* 0x000fe2000fffe03f */
[----:B------:R-:W-:Y:S01]  /*6c80*/  ISETP.NE.AND P1, PT, R5, 0x9, PT ;  /* 0x000000090500780c */ /* 0x000fe20003f25270 */
[----:B------:R-:W-:-:S02]  /*6c90*/  UIADD3.X UR5, URZ, UR21, URZ, UP0, !UPT ;  /* 0x000000153f057290 */ /* 0x000fc400087fe43f */
[----:B------:R-:W-:Y:S01]  /*6ca0*/  UIADD3 UR14, UR8, 0x12180, URZ ;  /* 0x00012180080e7890 */ /* 0x000fe2000fffe03f */
[----:B------:R-:W-:Y:S02]  /*6cb0*/  SEL R7, RZ, 0x1, P1 ;  /* 0x00000001ff077807 */ /* 0x000fe40000800000 */
[----:B------:R-:W-:Y:S01]  /*6cc0*/  UMOV UR8, UR13 ;  /* 0x0000000d00087c82 */ /* 0x000fe20008000000 */
[----:B------:R-:W-:Y:S02]  /*6cd0*/  SEL R5, R5, RZ, P1 ;  /* 0x000000ff05057207 */ /* 0x000fe40000800000 */
[----:B------:R-:W-:Y:S01]  /*6ce0*/  LOP3.LUT R4, R4, R7, RZ, 0x3c, !PT ;  /* 0x0000000704047212 */ /* 0x000fe200078e3cff */
[----:B------:R0:W-:Y:S02]  /*6cf0*/  UTMALDG.3D [UR8], [UR4], desc[UR6] ;  /* 0x00000608040075b4 */ /* 0x0001e40008011000 */
[----:B0-----:R-:W-:Y:S01]  /*6d00*/  UMOV UR8, UR14 ;  /* 0x0000000e00087c82 */ /* 0x001fe20008000000 */
[----:B------:R-:W-:-:S02]  /*6d10*/  UMOV UR11, UR18 ;  /* 0x00000012000b7c82 */ /* 0x000fc40008000000 */
[----:B------:R0:W-:Y:S02]  /*6d20*/  UTMALDG.3D [UR8], [UR22], desc[UR6] ;  /* 0x00000608160075b4 */ /* 0x0001e40008011000 */
[----:B0-----:R-:W-:Y:S05]  /*6d30*/  @P3 BRA `(.L_x_171) ;  /* 0xfffffffc00483947 */ /* 0x001fea000383ffff */
.L_x_167:
[----:B------:R-:W-:Y:S05]  /*6d40*/  BSYNC B1 ;  /* 0x0000000000017941 */ /* 0x000fea0003800000 */
.L_x_166:
[----:B------:R-:W2:Y:S01]  /*6d50*/  LDL.64 R20, [R1] ;  /* 0x0000000001147983 */ /* 0x000ea20000100a00 */
[----:B------:R-:W-:Y:S01]  /*6d60*/  LOP3.LUT P4, RZ, R10, 0xff, RZ, 0xc0, !PT ;  /* 0x000000ff0aff7812 */ /* 0x000fe2000788c0ff */
[----:B------:R-:W-:Y:S01]  /*6d70*/  VIADD R7, R8, UR40 ;  /* 0x0000002808077c36 */ /* 0x000fe20008000000 */
[----:B------:R-:W-:Y:S01]  /*6d80*/  ULDC.64 UR4, c[0x0][0x650] ;  /* 0x0001940000047ab9 */ /* 0x000fe20000000a00 */
[----:B------:R-:W-:Y:S01]  /*6d90*/  IMAD.U32 R8, RZ, RZ, UR40 ;  /* 0x00000028ff087e24 */ /* 0x000fe2000f8e00ff */
[----:B------:R-:W-:Y:S01]  /*6da0*/  UISETP.GE.U32.AND UP0, UPT, UR40, 0x9, UPT ;  /* 0x000000092800788c */ /* 0x000fe2000bf06070 */
[----:B------:R-:W-:Y:S01]  /*6db0*/  BSSY B1, `(.L_x_172) ;  /* 0x000006b000017945 */ /* 0x000fe20003800000 */
[----:B------:R-:W-:Y:S01]  /*6dc0*/  ISETP.GT.U32.AND P1, PT, R7, 0x8, PT ;  /* 0x000000080700780c */ /* 0x000fe20003f24070 */
[----:B------:R-:W-:Y:S01]  /*6dd0*/  IMAD.MOV.U32 R22, RZ, RZ, -0x1 ;  /* 0xffffffffff167424 */ /* 0x000fe200078e00ff */
[----:B------:R-:W-:Y:S01]  /*6de0*/  PRMT R10, RZ, 0x7610, R10 ;  /* 0x00007610ff0a7816 */ /* 0x000fe2000000000a */
[----:B------:R-:W-:Y:S01]  /*6df0*/  IMAD.MOV.U32 R18, RZ, RZ, -0x1 ;  /* 0xffffffffff127424 */ /* 0x000fe200078e00ff */
[----:B------:R-:W-:Y:S01]  /*6e00*/  ISETP.LT.U32.AND P1, PT, R8, 0x9, P1 ;  /* 0x000000090800780c */ /* 0x000fe20000f21070 */
[----:B------:R-:W-:Y:S01]  /*6e10*/  IMAD.MOV.U32 R19, RZ, RZ, -0x1 ;  /* 0xffffffffff137424 */ /* 0x000fe200078e00ff */
[----:B------:R-:W-:Y:S01]  /*6e20*/  PLOP3.LUT P3, PT, PT, PT, UP0, 0x80, 0x0 ;  /* 0x000000000000781c */ /* 0x000fe20003f6f008 */
[----:B------:R-:W0:Y:S01]  /*6e30*/  @P4 S2R R5, SR_CgaCtaId ;  /* 0x0000000000054919 */ /* 0x000e220000008800 */
[----:B------:R-:W-:-:S04]  /*6e40*/  @P4 MOV R4, 0x400 ;  /* 0x0000040000044802 */ /* 0x000fc80000000f00 */
[----:B0-----:R-:W-:Y:S01]  /*6e50*/  @P4 LEA R6, R5, R4, 0x18 ;  /* 0x0000000405064211 */ /* 0x001fe200078ec0ff */
[----:B------:R-:W-:Y:S01]  /*6e60*/  IMAD.WIDE.U32 R4, R7, 0x38e38e39, RZ ;  /* 0x38e38e3907047825 */ /* 0x000fe200078e00ff */
[----:B------:R-:W-:Y:S02]  /*6e70*/  SEL R4, RZ, 0x1, !P1 ;  /* 0x00000001ff047807 */ /* 0x000fe40004800000 */
[----:B------:R0:W-:Y:S02]  /*6e80*/  @P4 SYNCS.ARRIVE.TRANS64.A1T0 RZ, [R6+URZ+0xc8], RZ ;  /* 0x0000c8ff06ff49a7 */ /* 0x0001e4000810003f */
[----:B------:R-:W-:Y:S02]  /*6e90*/  LOP3.LUT R3, R3, R4, RZ, 0x3c, !PT ;  /* 0x0000000403037212 */ /* 0x000fe400078e3cff */
[----:B------:R-:W-:Y:S02]  /*6ea0*/  PRMT R4, RZ, 0x7610, R4 ;  /* 0x00007610ff047816 */ /* 0x000fe40000000004 */
[----:B0-----:R-:W-:-:S04]  /*6eb0*/  SHF.R.U32.HI R6, RZ, 0x1, R5 ;  /* 0x00000001ff067819 */ /* 0x001fc80000011605 */
[----:B------:R-:W-:Y:S01]  /*6ec0*/  @P3 LOP3.LUT R3, R3, 0x1, R6, 0x78, !PT ;  /* 0x0000000103033812 */ /* 0x000fe200078e7806 */
[----:B------:R-:W-:Y:S01]  /*6ed0*/  IMAD R8, R6, -0x9, R7 ;  /* 0xfffffff706087824 */ /* 0x000fe200078e0207 */
[----:B--2---:R-:W-:-:S04]  /*6ee0*/  IADD3 R16, P4, R16, R20, RZ ;  /* 0x0000001410107210 */ /* 0x004fc80007f9e0ff */
[----:B------:R-:W-:Y:S01]  /*6ef0*/  ISETP.GE.U32.AND P1, PT, R16, UR4, PT ;  /* 0x0000000410007c0c */ /* 0x000fe2000bf26070 */
[----:B------:R-:W-:-:S05]  /*6f00*/  IMAD.X R17, R17, 0x1, R0, P4 ;  /* 0x0000000111117824 */ /* 0x000fca00020e0600 */
[----:B------:R-:W-:-:S13]  /*6f10*/  ISETP.GE.U32.AND.EX P1, PT, R17, UR5, PT, P1 ;  /* 0x0000000511007c0c */ /* 0x000fda000bf26110 */
[----:B------:R-:W-:Y:S05]  /*6f20*/  @P1 BRA `(.L_x_173) ;  /* 0x00000004004c1947 */ /* 0x000fea0003800000 */
[----:B------:R-:W0:Y:S01]  /*6f30*/  S2R R12, SR_CTAID.X ;  /* 0x00000000000c7919 */ /* 0x000e220000002500 */
[----:B------:R-:W-:Y:S01]  /*6f40*/  ULDC.64 UR4, c[0x0][0x628] ;  /* 0x00018a0000047ab9 */ /* 0x000fe20000000a00 */
[----:B------:R-:W1:Y:S01]  /*6f50*/  LDC R13, c[0x0][0x144] ;  /* 0x00005100ff0d7b82 */ /* 0x000e620000000800 */
[----:B------:R-:W-:Y:S01]  /*6f60*/  ISETP.NE.U32.AND P1, PT, RZ, UR4, PT ;  /* 0x00000004ff007c0c */ /* 0x000fe2000bf25070 */
[----:B------:R-:W2:Y:S01]  /*6f70*/  S2R R11, SR_CTAID.Y ;  /* 0x00000000000b7919 */ /* 0x000ea20000002600 */
[----:B------:R-:W-:Y:S01]  /*6f80*/  ULDC UR6, c[0x0][0x150] ;  /* 0x0000540000067ab9 */ /* 0x000fe20000000800 */
[----:B------:R-:W-:Y:S01]  /*6f90*/  ULDC UR7, c[0x0][0x630] ;  /* 0x00018c0000077ab9 */ /* 0x000fe20000000800 */
[----:B------:R-:W-:Y:S01]  /*6fa0*/  ISETP.NE.AND.EX P1, PT, RZ, UR5, PT, P1 ;  /* 0x00000005ff007c0c */ /* 0x000fe2000bf25310 */
[----:B------:R-:W-:Y:S01]  /*6fb0*/  IMAD.MOV.U32 R4, RZ, RZ, R16 ;  /* 0x000000ffff047224 */ /* 0x000fe200078e0010 */
[----:B0-----:R-:W-:-:S05]  /*6fc0*/  I2FP.F32.U32 R5, R12 ;  /* 0x0000000c00057245 */ /* 0x001fca0000201000 */
[----:B------:R-:W-:Y:S01]  /*6fd0*/  FMUL R14, R5, UR6 ;  /* 0x00000006050e7c20 */ /* 0x000fe20008400000 */
[----:B------:R-:W-:-:S05]  /*6fe0*/  IMAD.MOV.U32 R5, RZ, RZ, R17 ;  /* 0x000000ffff057224 */ /* 0x000fca00078e0011 */
[----:B--2---:R-:W-:Y:S05]  /*6ff0*/  @!P1 BRA `(.L_x_174) ;  /* 0x0000000000289947 */ /* 0x004fea0003800000 */
[----:B------:R-:W-:Y:S02]  /*7000*/  ULDC UR6, c[0x0][0x634] ;  /* 0x00018d0000067ab9 */ /* 0x000fe40000000800 */
[----:B------:R-:W-:-:S05]  /*7010*/  IADD3 R5, P1, R16, UR6, RZ ;  /* 0x0000000610057c10 */ /* 0x000fca000ff3e0ff */
[----:B------:R-:W-:-:S04]  /*7020*/  IMAD.X R15, RZ, RZ, R17, P1 ;  /* 0x000000ffff0f7224 */ /* 0x000fc800008e0611 */
[----:B------:R-:W-:-:S04]  /*7030*/  IMAD.WIDE.U32 R6, R15, UR4, RZ ;  /* 0x000000040f067c25 */ /* 0x000fc8000f8e00ff */
[----:B------:R-:W-:-:S04]  /*7040*/  IMAD.WIDE.U32 R6, P1, R5, UR5, R6 ;  /* 0x0000000505067c25 */ /* 0x000fc8000f820006 */
[----:B------:R-:W-:-:S04]  /*7050*/  IMAD.WIDE.U32 R4, R5, UR4, RZ ;  /* 0x0000000405047c25 */ /* 0x000fc8000f8e00ff */
[----:B------:R-:W-:Y:S01]  /*7060*/  IMAD.MOV.U32 R4, RZ, RZ, R7 ;  /* 0x000000ffff047224 */ /* 0x000fe200078e0007 */
[----:B------:R-:W-:Y:S01]  /*7070*/  IADD3 RZ, P3, R5, R6, RZ ;  /* 0x0000000605ff7210 */ /* 0x000fe20007f7e0ff */
[----:B------:R-:W-:-:S04]  /*7080*/  IMAD.X R5, RZ, RZ, RZ, P1 ;  /* 0x000000ffff057224 */ /* 0x000fc800008e06ff */
[----:B------:R-:W-:-:S08]  /*7090*/  IMAD.WIDE.U32.X R4, R15, UR5, R4, P3 ;  /* 0x000000050f047c25 */ /* 0x000fd000098e0404 */
.L_x_174:
[--C-:B------:R-:W-:Y:S01]  /*70a0*/  SHF.R.U64 R19, R4, UR7, R5.reuse ;  /* 0x0000000704137c19 */ /* 0x100fe20008001205 */
[----:B------:R-:W0:Y:S01]  /*70b0*/  F2I.U32.TRUNC.NTZ R14, R14 ;  /* 0x0000000e000e7305 */ /* 0x000e22000020f000 */
[----:B------:R-:W-:Y:S01]  /*70c0*/  SHF.R.U32.HI R4, RZ, UR7, R5 ;  /* 0x00000007ff047c19 */ /* 0x000fe20008011605 */
[----:B------:R-:W-:Y:S01]  /*70d0*/  ULDC.64 UR4, c[0x0][0x620] ;  /* 0x0001880000047ab9 */ /* 0x000fe20000000a00 */
[----:B------:R-:W-:Y:S01]  /*70e0*/  IADD3 R7, P1, RZ, -R19, RZ ;  /* 0x80000013ff077210 */ /* 0x000fe20007f3e0ff */
[----:B------:R-:W-:Y:S01]  /*70f0*/  ULDC.64 UR6, c[0x0][0x640] ;  /* 0x0001900000067ab9 */ /* 0x000fe20000000a00 */
[----:B------:R-:W2:Y:S03]  /*7100*/  LDC R18, c[0x0][0x148] ;  /* 0x00005200ff127b82 */ /* 0x000ea60000000800 */
[----:B------:R-:W-:Y:S01]  /*7110*/  IMAD.X R4, RZ, RZ, ~R4, P1 ;  /* 0x000000ffff047224 */ /* 0x000fe200008e0e04 */
[----:B------:R-:W-:-:S03]  /*7120*/  ISETP.NE.U32.AND P1, PT, RZ, UR6, PT ;  /* 0x00000006ff007c0c */ /* 0x000fc6000bf25070 */
[----:B------:R-:W-:Y:S01]  /*7130*/  IMAD R6, R4, UR4, RZ ;  /* 0x0000000404067c24 */ /* 0x000fe2000f8e02ff */
[----:B------:R-:W-:Y:S01]  /*7140*/  ISETP.NE.AND.EX P1, PT, RZ, UR7, PT, P1 ;  /* 0x00000007ff007c0c */ /* 0x000fe2000bf25310 */
[----:B------:R-:W-:Y:S01]  /*7150*/  IMAD.WIDE.U32 R4, R7, UR4, R16 ;  /* 0x0000000407047c25 */ /* 0x000fe2000f8e0010 */
[----:B------:R-:W-:-:S03]  /*7160*/  ULDC UR4, c[0x0][0x618] ;  /* 0x0001860000047ab9 */ /* 0x000fc60000000800 */
[----:B------:R-:W-:Y:S01]  /*7170*/  IMAD R7, R7, UR5, R6 ;  /* 0x0000000507077c24 */ /* 0x000fe2000f8e0206 */
[----:B------:R-:W-:Y:S01]  /*7180*/  ULDC UR5, c[0x0][0x154] ;  /* 0x0000550000057ab9 */ /* 0x000fe20000000800 */
[----:B0-----:R-:W-:Y:S02]  /*7190*/  IMAD.MOV R6, RZ, RZ, -R14 ;  /* 0x000000ffff067224 */ /* 0x001fe400078e0a0e */
[----:B------:R-:W-:Y:S02]  /*71a0*/  IMAD.IADD R5, R5, 0x1, R7 ;  /* 0x0000000105057824 */ /* 0x000fe400078e0207 */
[----:B-1----:R-:W-:Y:S01]  /*71b0*/  IMAD R12, R13, R6, R12 ;  /* 0x000000060d0c7224 */ /* 0x002fe200078e020c */
[----:B------:R-:W-:Y:S02]  /*71c0*/  I2FP.F32.U32 R6, R11 ;  /* 0x0000000b00067245 */ /* 0x000fe40000201000 */
[--C-:B------:R-:W-:Y:S02]  /*71d0*/  SHF.R.U64 R13, R4, UR4, R5.reuse ;  /* 0x00000004040d7c19 */ /* 0x100fe40008001205 */
[----:B------:R-:W-:Y:S01]  /*71e0*/  SHF.R.U32.HI R4, RZ, UR4, R5 ;  /* 0x00000004ff047c19 */ /* 0x000fe20008011605 */
[----:B------:R-:W-:Y:S01]  /*71f0*/  FMUL R6, R6, UR5 ;  /* 0x0000000506067c20 */ /* 0x000fe20008400000 */
[----:B------:R-:W-:-:S02]  /*7200*/  ULDC UR4, c[0x0][0x608] ;  /* 0x0001820000047ab9 */ /* 0x000fc40000000800 */
[--C-:B------:R-:W-:Y:S01]  /*7210*/  SHF.R.U64 R15, R13, UR4, R4.reuse ;  /* 0x000000040d0f7c19 */ /* 0x100fe20008001204 */
[----:B------:R0:W1:Y:S01]  /*7220*/  F2I.U32.TRUNC.NTZ R20, R6 ;  /* 0x0000000600147305 */ /* 0x000062000020f000 */
[----:B------:R-:W-:Y:S01]  /*7230*/  SHF.R.U32.HI R4, RZ, UR4, R4 ;  /* 0x00000004ff047c19 */ /* 0x000fe20008011604 */
[----:B------:R-:W-:-:S03]  /*7240*/  ULDC UR4, c[0x0][0x658] ;  /* 0x0001960000047ab9 */ /* 0x000fc60000000800 */
[--C-:B------:R-:W-:Y:S02]  /*7250*/  SHF.R.U64 R14, R15, UR4, R4.reuse ;  /* 0x000000040f0e7c19 */ /* 0x100fe40008001204 */
[----:B------:R-:W-:-:S03]  /*7260*/  SHF.R.U32.HI R21, RZ, UR4, R4 ;  /* 0x00000004ff157c19 */ /* 0x000fc60008011604 */
[----:B------:R-:W-:Y:S02]  /*7270*/  IMAD.MOV.U32 R4, RZ, RZ, R14 ;  /* 0x000000ffff047224 */ /* 0x000fe400078e000e */
[----:B------:R-:W-:Y:S01]  /*7280*/  IMAD.MOV.U32 R5, RZ, RZ, R21 ;  /* 0x000000ffff057224 */ /* 0x000fe200078e0015 */
[----:B0-----:R-:W-:Y:S06]  /*7290*/  @!P1 BRA `(.L_x_175) ;  /* 0x0000000000289947 */ /* 0x001fec0003800000 */
        /* <DEDUP_REMOVED lines=10> */
.L_x_175:
[----:B------:R-:W-:Y:S01]  /*7340*/  ISETP.NE.AND P1, PT, R2, 0x1, PT ;  /* 0x000000010200780c */ /* 0x000fe20003f25270 */
[----:B------:R-:W-:Y:S01]  /*7350*/  ULDC UR4, c[0x0][0x648] ;  /* 0x0001920000047ab9 */ /* 0x000fe20000000800 */
[----:B------:R-:W-:Y:S01]  /*7360*/  LOP3.LUT R15, R15, UR16, RZ, 0xc0, !PT ;  /* 0x000000100f0f7c12 */ /* 0x000fe2000f8ec0ff */
[----:B-1----:R-:W-:Y:S01]  /*7370*/  IMAD.MOV R20, RZ, RZ, -R20 ;  /* 0x000000ffff147224 */ /* 0x002fe200078e0a14 */
[----:B------:R-:W-:Y:S01]  /*7380*/  SHF.R.U64 R4, R4, UR4, R5 ;  /* 0x0000000404047c19 */ /* 0x000fe20008001205 */
[----:B------:R-:W-:Y:S01]  /*7390*/  ULDC UR4, c[0x0][0x638] ;  /* 0x00018e0000047ab9 */ /* 0x000fe20000000800 */
[----:B------:R-:W-:Y:S01]  /*73a0*/  LOP3.LUT R13, R13, UR15, RZ, 0xc0, !PT ;  /* 0x0000000f0d0d7c12 */ /* 0x000fe2000f8ec0ff */
[----:B------:R-:W-:Y:S02]  /*73b0*/  ULDC UR5, c[0x0][0x610] ;  /* 0x0001840000057ab9 */ /* 0x000fe40000000800 */
[----:B------:R-:W-:Y:S02]  /*73c0*/  IMAD.MOV R5, RZ, RZ, -R4 ;  /* 0x000000ffff057224 */ /* 0x000fe400078e0a04 */
[----:B------:R-:W-:-:S02]  /*73d0*/  IMAD R15, R4, UR17, R15 ;  /* 0x00000011040f7c24 */ /* 0x000fc4000f8e020f */
[----:B--2---:R-:W-:Y:S02]  /*73e0*/  @P1 IMAD R12, R18, R20, R11 ;  /* 0x00000014120c1224 */ /* 0x004fe400078e020b */
[----:B------:R-:W-:Y:S01]  /*73f0*/  IMAD R14, R5, UR4, R14 ;  /* 0x00000004050e7c24 */ /* 0x000fe2000f8e020e */
[----:B------:R-:W-:Y:S01]  /*7400*/  ULDC UR4, c[0x0][0x600] ;  /* 0x0001800000047ab9 */ /* 0x000fe20000000800 */
[----:B------:R-:W-:Y:S02]  /*7410*/  IMAD R12, R15, UR5, R12 ;  /* 0x000000050f0c7c24 */ /* 0x000fe4000f8e020c */
[----:B------:R-:W-:Y:S02]  /*7420*/  IMAD R5, R14, UR4, R13 ;  /* 0x000000040e057c24 */ /* 0x000fe4000f8e020d */
[----:B------:R-:W-:-:S03]  /*7430*/  IMAD.MOV.U32 R4, RZ, RZ, 0x1 ;  /* 0x00000001ff047424 */ /* 0x000fc600078e00ff */
[----:B------:R-:W-:Y:S02]  /*7440*/  SEL R18, R5, R12, !P1 ;  /* 0x0000000c05127207 */ /* 0x000fe40004800000 */
[----:B------:R-:W-:-:S07]  /*7450*/  SEL R22, R12, R5, !P1 ;  /* 0x000000050c167207 */ /* 0x000fce0004800000 */
.L_x_173:
[----:B------:R-:W-:Y:S05]  /*7460*/  BSYNC B1 ;  /* 0x0000000000017941 */ /* 0x000fea0003800000 */
.L_x_172:
[----:B------:R-:W-:-:S13]  /*7470*/  LOP3.LUT P1, RZ, R4, 0xff, RZ, 0xc0, !PT ;  /* 0x000000ff04ff7812 */ /* 0x000fda000782c0ff */
[----:B------:R-:W-:Y:S05]  /*7480*/  @P1 BRA `(.L_x_176) ;  /* 0xfffffff400401947 */ /* 0x000fea000383ffff */
[----:B------:R-:W-:Y:S05]  /*7490*/  BSYNC B0 ;  /* 0x0000000000007941 */ /* 0x000fea0003800000 */
.L_x_164:
[----:B------:R-:W-:-:S03]  /*74a0*/  UMOV UR4, 0xffffffff ;  /* 0xffffffff00047882 */ /* 0x000fc60000000000 */
[----:B------:R-:W-:Y:S05]  /*74b0*/  BRA.DIV UR4, `(.L_x_177) ;  /* 0x0000000604fc7947 */ /* 0x000fea000b800000 */
[----:B------:R-:W-:-:S13]  /*74c0*/  ELECT P6, URZ, PT ;  /* 0x00000000003f782f */ /* 0x000fda00038c0000 */
.L_x_198:
[----:B------:R-:W-:Y:S04]  /*74d0*/  BSSY B0, `(.L_x_178) ;  /* 0x0000058000007945 */ /* 0x000fe80003800000 */
[----:B------:R-:W-:Y:S05]  /*74e0*/  @!P6 BRA `(.L_x_179) ;  /* 0x000000040058e947 */ /* 0x000fea0003800000 */
[----:B------:R-:W-:-:S04]  /*74f0*/  LOP3.LUT R23, R23, 0x2, RZ, 0xfc, !PT ;  /* 0x0000000217177812 */ /* 0x000fc800078efcff */
[----:B------:R-:W-:-:S13]  /*7500*/  ISETP.NE.AND P0, PT, R23, 0x3, PT ;  /* 0x000000031700780c */ /* 0x000fda0003f05270 */
[----:B------:R-:W-:Y:S05]  /*7510*/  @!P0 BRA `(.L_x_180) ;  /* 0x0000000000048947 */ /* 0x000fea0003800000 */
[----:B------:R-:W-:Y:S01]  /*7520*/  BPT.TRAP 0x1 ;  /* 0x000000040000795c */ /* 0x000fe20000300000 */
.L_x_180:
[----:B------:R-:W0:Y:S01]  /*7530*/  S2R R5, SR_CgaCtaId ;  /* 0x0000000000057919 */ /* 0x000e220000008800 */
[----:B------:R-:W-:Y:S02]  /*7540*/  MOV R0, 0x400 ;  /* 0x0000040000007802 */ /* 0x000fe40000000f00 */
[----:B------:R-:W-:Y:S02]  /*7550*/  SHF.L.U32 R2, R3, 0x1f, RZ ;  /* 0x0000001f03027819 */ /* 0x000fe400000006ff */
[----:B0-----:R-:W-:-:S05]  /*7560*/  LEA R5, R5, R0, 0x18 ;  /* 0x0000000005057211 */ /* 0x001fca00078ec0ff */
[----:B------:R-:W-:-:S04]  /*7570*/  VIADD R5, R5, 0x48 ;  /* 0x0000004805057836 */ /* 0x000fc80000000000 */
[C---:B------:R-:W-:Y:S02]  /*7580*/  IMAD R7, R8.reuse, 0x8, R5 ;  /* 0x0000000808077824 */ /* 0x040fe400078e0205 */
[----:B------:R-:W-:Y:S02]  /*7590*/  VIADD R8, R8, 0x1 ;  /* 0x0000000108087836 */ /* 0x000fe40000000000 */
[----:B------:R-:W0:Y:S03]  /*75a0*/  SYNCS.PHASECHK.TRANS64.TRYWAIT P0, [R7+URZ], R2 ;  /* 0x00000002070075a7 */ /* 0x000e26000800017f */
[----:B------:R-:W-:-:S04]  /*75b0*/  ISETP.NE.AND P1, PT, R8, 0x9, PT ;  /* 0x000000090800780c */ /* 0x000fc80003f25270 */
[----:B------:R-:W-:Y:S02]  /*75c0*/  SEL R0, RZ, 0x1, P1 ;  /* 0x00000001ff007807 */ /* 0x000fe40000800000 */
[----:B------:R-:W-:Y:S02]  /*75d0*/  SEL R8, R8, RZ, P1 ;  /* 0x000000ff08087207 */ /* 0x000fe40000800000 */
[----:B------:R-:W-:-:S03]  /*75e0*/  LOP3.LUT R9, R3, R0, RZ, 0x3c, !PT ;  /* 0x0000000003097212 */ /* 0x000fc600078e3cff */
[----:B------:R-:W-:Y:S01]  /*75f0*/  IMAD R6, R8, 0x8, R5 ;  /* 0x0000000808067824 */ /* 0x000fe200078e0205 */
[----:B------:R-:W-:Y:S01]  /*7600*/  SHF.L.U32 R3, R9, 0x1f, RZ ;  /* 0x0000001f09037819 */ /* 0x000fe200000006ff */
[----:B0-----:R-:W-:Y:S06]  /*7610*/  @!P0 BRA `(.L_x_181) ;  /* 0x0000000400c48947 */ /* 0x001fec0003800000 */
.L_x_199:
[----:B------:R-:W1:Y:S01]  /*7620*/  SYNCS.PHASECHK.TRANS64.TRYWAIT P0, [R6+URZ], R3 ;  /* 0x00000003060075a7 */ /* 0x000e62000800017f */
[----:B------:R-:W-:-:S05]  /*7630*/  VIADD R0, R8, 0x1 ;  /* 0x0000000108007836 */ /* 0x000fca0000000000 */
[----:B------:R-:W-:-:S04]  /*7640*/  ISETP.NE.AND P1, PT, R0, 0x9, PT ;  /* 0x000000090000780c */ /* 0x000fc80003f25270 */
[----:B0-----:R-:W-:Y:S02]  /*7650*/  SEL R2, RZ, 0x1, P1 ;  /* 0x00000001ff027807 */ /* 0x001fe40000800000 */
[----:B------:R-:W-:Y:S02]  /*7660*/  SEL R0, R0, RZ, P1 ;  /* 0x000000ff00007207 */ /* 0x000fe40000800000 */
[----:B------:R-:W-:-:S03]  /*7670*/  LOP3.LUT R9, R9, R2, RZ, 0x3c, !PT ;  /* 0x0000000209097212 */ /* 0x000fc600078e3cff */
[----:B------:R-:W-:Y:S01]  /*7680*/  IMAD R7, R0, 0x8, R5 ;  /* 0x0000000800077824 */ /* 0x000fe200078e0205 */
[----:B------:R-:W-:Y:S01]  /*7690*/  SHF.L.U32 R4, R9, 0x1f, RZ ;  /* 0x0000001f09047819 */ /* 0x000fe200000006ff */
[----:B-1----:R-:W-:Y:S06]  /*76a0*/  @!P0 BRA `(.L_x_182) ;  /* 0x0000000400b48947 */ /* 0x002fec0003800000 */
.L_x_200:
[----:B------:R-:W1:Y:S01]  /*76b0*/  SYNCS.PHASECHK.TRANS64.TRYWAIT P0, [R7+URZ], R4 ;  /* 0x00000004070075a7 */ /* 0x000e62000800017f */
[----:B------:R-:W-:-:S05]  /*76c0*/  VIADD R0, R0, 0x1 ;  /* 0x0000000100007836 */ /* 0x000fca0000000000 */
[----:B------:R-:W-:-:S04]  /*76d0*/  ISETP.NE.AND P1, PT, R0, 0x9, PT ;  /* 0x000000090000780c */ /* 0x000fc80003f25270 */
[----:B------:R-:W-:Y:S02]  /*76e0*/  SEL R2, RZ, 0x1, P1 ;  /* 0x00000001ff027807 */ /* 0x000fe40000800000 */
[----:B------:R-:W-:Y:S02]  /*76f0*/  SEL R0, R0, RZ, P1 ;  /* 0x000000ff00007207 */ /* 0x000fe40000800000 */
[----:B------:R-:W-:-:S03]  /*7700*/  LOP3.LUT R9, R9, R2, RZ, 0x3c, !PT ;  /* 0x0000000209097212 */ /* 0x000fc600078e3cff */
[----:B0-----:R-:W-:Y:S01]  /*7710*/  IMAD R6, R0, 0x8, R5 ;  /* 0x0000000800067824 */ /* 0x001fe200078e0205 */
[----:B------:R-:W-:Y:S01]  /*7720*/  SHF.L.U32 R3, R9, 0x1f, RZ ;  /* 0x0000001f09037819 */ /* 0x000fe200000006ff */
[----:B-1----:R-:W-:Y:S06]  /*7730*/  @!P0 BRA `(.L_x_183) ;  /* 0x0000000400a48947 */ /* 0x002fec0003800000 */
.L_x_201:
        /* <DEDUP_REMOVED lines=9> */
.L_x_202:
        /* <DEDUP_REMOVED lines=9> */
.L_x_203:
        /* <DEDUP_REMOVED lines=9> */
.L_x_204:
        /* <DEDUP_REMOVED lines=9> */
.L_x_205:
[----:B------:R-:W1:Y:S01]  /*7980*/  SYNCS.PHASECHK.TRANS64.TRYWAIT P0, [R6+URZ], R3 ;  /* 0x00000003060075a7 */ /* 0x000e62000800017f */
[----:B------:R-:W-:-:S05]  /*7990*/  VIADD R0, R0, 0x1 ;  /* 0x0000000100007836 */ /* 0x000fca0000000000 */
[----:B------:R-:W-:-:S04]  /*79a0*/  ISETP.NE.AND P1, PT, R0, 0x9, PT ;  /* 0x000000090000780c */ /* 0x000fc80003f25270 */
[----:B------:R-:W-:Y:S02]  /*79b0*/  SEL R2, RZ, 0x1, P1 ;  /* 0x00000001ff027807 */ /* 0x000fe40000800000 */
[----:B------:R-:W-:Y:S02]  /*79c0*/  SEL R0, R0, RZ, P1 ;  /* 0x000000ff00007207 */ /* 0x000fe40000800000 */
[----:B------:R-:W-:Y:S01]  /*79d0*/  LOP3.LUT R2, R9, R2, RZ, 0x3c, !PT ;  /* 0x0000000209027212 */ /* 0x000fe200078e3cff */
[----:B-1----:R-:W-:Y:S06]  /*79e0*/  @!P0 BRA `(.L_x_188) ;  /* 0x00000004005c8947 */ /* 0x002fec0003800000 */
.L_x_206:
[----:B------:R-:W-:Y:S01]  /*79f0*/  IMAD R5, R0, 0x8, R5 ;  /* 0x0000000800057824 */ /* 0x000fe200078e0205 */
[----:B------:R-:W-:-:S07]  /*7a00*/  SHF.L.U32 R0, R2, 0x1f, RZ ;  /* 0x0000001f02007819 */ /* 0x000fce00000006ff */
.L_x_189:
[----:B--2---:R2:W3:Y:S02]  /*7a10*/  SYNCS.PHASECHK.TRANS64.TRYWAIT P0, [R5+URZ], R0 ;  /* 0x00000000050075a7 */ /* 0x0044e4000800017f */
[----:B---3--:R-:W-:Y:S05]  /*7a20*/  @!P0 NANOSLEEP.SYNCS 0x989680 ;  /* 0x009896800000895d */ /* 0x008fea0003900000 */
[----:B------:R-:W3:Y:S02]  /*7a30*/  @!P0 SYNCS.PHASECHK.TRANS64 P0, [R5+URZ], R0 ;  /* 0x00000000050085a7 */ /* 0x000ee4000800007f */
[----:B---3--:R-:W-:Y:S05]  /*7a40*/  @!P0 BRA `(.L_x_189) ;  /* 0xfffffffc00f08947 */ /* 0x008fea000383ffff */
.L_x_179:
[----:B------:R-:W-:Y:S05]  /*7a50*/  BSYNC B0 ;  /* 0x0000000000007941 */ /* 0x000fea0003800000 */
.L_x_178:
[----:B------:R-:W-:Y:S05]  /*7a60*/  EXIT ;  /* 0x000000000000794d */ /* 0x000fea0003800000 */
.L_x_16:
[----:B0-----:R-:W-:-:S04]  /*7a70*/  IMAD.U32 R3, RZ, RZ, UR43 ;  /* 0x0000002bff037e24 */ /* 0x001fc8000f8e00ff */
[----:B------:R0:W1:Y:S03]  /*7a80*/  SYNCS.PHASECHK.TRANS64.TRYWAIT P0, [R3+URZ+-0x8], R0 ;  /* 0xfffff800030075a7 */ /* 0x000066000800017f */
[----:B-1----:R-:W-:Y:S05]  /*7a90*/  @!P0 NANOSLEEP.SYNCS 0x989680 ;  /* 0x009896800000895d */ /* 0x002fea0003900000 */
[----:B------:R-:W1:Y:S02]  /*7aa0*/  @!P0 SYNCS.PHASECHK.TRANS64 P0, [R3+URZ+-0x8], R0 ;  /* 0xfffff800030085a7 */ /* 0x000e64000800007f */
[----:B-1----:R-:W-:Y:S05]  /*7ab0*/  @!P0 BRA `(.L_x_16) ;  /* 0xfffffffc00ec8947 */ /* 0x002fea000383ffff */
[----:B------:R-:W-:Y:S05]  /*7ac0*/  BRA `(.L_x_190) ;  /* 0xffffff9800d47947 */ /* 0x000fea000383ffff */
.L_x_21:
[----:B-1----:R1:W2:Y:S02]  /*7ad0*/  SYNCS.PHASECHK.TRANS64.TRYWAIT P1, [R3+URZ], R0 ;  /* 0x00000000030075a7 */ /* 0x0022a4000802017f */
[----:B--2---:R-:W-:Y:S05]  /*7ae0*/  @!P1 NANOSLEEP.SYNCS 0x989680 ;  /* 0x009896800000995d */ /* 0x004fea0003900000 */
[----:B------:R-:W2:Y:S02]  /*7af0*/  @!P1 SYNCS.PHASECHK.TRANS64 P1, [R3+URZ], R0 ;  /* 0x00000000030095a7 */ /* 0x000ea4000802007f */
[----:B--2---:R-:W-:Y:S05]  /*7b00*/  @!P1 BRA `(.L_x_21) ;  /* 0xfffffffc00f09947 */ /* 0x004fea000383ffff */
[----:B------:R-:W-:Y:S05]  /*7b10*/  BRA `(.L_x_20) ;  /* 0xffffff9c00487947 */ /* 0x000fea000383ffff */
.L_x_26:
[----:B-1----:R-:W-:-:S04]  /*7b20*/  IMAD.U32 R4, RZ, RZ, UR4 ;  /* 0x00000004ff047e24 */ /* 0x002fc8000f8e00ff */
[----:B------:R1:W2:Y:S03]  /*7b30*/  SYNCS.PHASECHK.TRANS64.TRYWAIT P1, [R4+URZ], R3 ;  /* 0x00000003040075a7 */ /* 0x0002a6000802017f */
[----:B--2---:R-:W-:Y:S05]  /*7b40*/  @!P1 NANOSLEEP.SYNCS 0x989680 ;  /* 0x009896800000995d */ /* 0x004fea0003900000 */
[----:B------:R-:W2:Y:S02]  /*7b50*/  @!P1 SYNCS.PHASECHK.TRANS64 P1, [R4+URZ], R3 ;  /* 0x00000003040095a7 */ /* 0x000ea4000802007f */
[----:B--2---:R-:W-:Y:S05]  /*7b60*/  @!P1 BRA `(.L_x_26) ;  /* 0xfffffffc00ec9947 */ /* 0x004fea000383ffff */
[----:B------:R-:W-:Y:S05]  /*7b70*/  BRA `(.L_x_25) ;  /* 0xffffffa000187947 */ /* 0x000fea000383ffff */
.L_x_32:
[----:B0-----:R-:W-:-:S04]  /*7b80*/  IMAD.U32 R3, RZ, RZ, UR43 ;  /* 0x0000002bff037e24 */ /* 0x001fc8000f8e00ff */
[----:B------:R0:W1:Y:S03]  /*7b90*/  SYNCS.PHASECHK.TRANS64.TRYWAIT P0, [R3+URZ+0x8], R0 ;  /* 0x00000800030075a7 */ /* 0x000066000800017f */
[----:B-1----:R-:W-:Y:S05]  /*7ba0*/  @!P0 NANOSLEEP.SYNCS 0x989680 ;  /* 0x009896800000895d */ /* 0x002fea0003900000 */
[----:B------:R-:W1:Y:S02]  /*7bb0*/  @!P0 SYNCS.PHASECHK.TRANS64 P0, [R3+URZ+0x8], R0 ;  /* 0x00000800030085a7 */ /* 0x000e64000800007f */
[----:B-1----:R-:W-:Y:S05]  /*7bc0*/  @!P0 BRA `(.L_x_32) ;  /* 0xfffffffc00ec8947 */ /* 0x002fea000383ffff */
[----:B------:R-:W-:Y:S05]  /*7bd0*/  BRA `(.L_x_191) ;  /* 0xffffffa400447947 */ /* 0x000fea000383ffff */
.L_x_165:
[----:B------:R-:W-:Y:S01]  /*7be0*/  BSSY B1, `(.L_x_192) ;  /* 0x0000006000017945 */ /* 0x000fe20003800000 */
[----:B------:R-:W-:-:S07]  /*7bf0*/  IMAD.MOV.U32 R15, RZ, RZ, -0x1 ;  /* 0xffffffffff0f7424 */ /* 0x000fce00078e00ff */
[----:B-----5:R-:W-:Y:S05]  /*7c00*/  WARPSYNC.COLLECTIVE R15, `(.L_x_193) ;  /* 0x000000000f0c7348 */ /* 0x020fea0003c00000 */
[----:B------:R-:W-:Y:S02]  /*7c10*/  ELECT P6, UR62, PT ;  /* 0x00000000003e782f */ /* 0x000fe400038c0000 */
[----:B------:R-:W-:Y:S01]  /*7c20*/  MOV R14, UR62 ;  /* 0x0000003e000e7c02 */ /* 0x000fe20008000f00 */
[----:B-----5:R-:W-:Y:S10]  /*7c30*/  ENDCOLLECTIVE ;  /* 0x000000000000791b */ /* 0x020ff40003800000 */
.L_x_193:
[----:B------:R-:W-:Y:S05]  /*7c40*/  BSYNC B1 ;  /* 0x0000000000017941 */ /* 0x000fea0003800000 */
.L_x_192:
[----:B------:R-:W-:Y:S05]  /*7c50*/  BRA `(.L_x_194) ;  /* 0xffffffec00587947 */ /* 0x000fea000383ffff */
.L_x_168:
[----:B-1----:R1:W2:Y:S02]  /*7c60*/  SYNCS.PHASECHK.TRANS64.TRYWAIT P1, [R11+URZ+0x48], R6 ;  /* 0x000048060b0075a7 */ /* 0x0022a4000802017f */
[----:B--2---:R-:W-:Y:S05]  /*7c70*/  @!P1 NANOSLEEP.SYNCS 0x989680 ;  /* 0x009896800000995d */ /* 0x004fea0003900000 */
[----:B------:R-:W2:Y:S02]  /*7c80*/  @!P1 SYNCS.PHASECHK.TRANS64 P1, [R11+URZ+0x48], R6 ;  /* 0x000048060b0095a7 */ /* 0x000ea4000802007f */
[----:B--2---:R-:W-:Y:S05]  /*7c90*/  @!P1 BRA `(.L_x_168) ;  /* 0xfffffffc00f09947 */ /* 0x004fea000383ffff */
[----:B------:R-:W-:Y:S05]  /*7ca0*/  BRA `(.L_x_195) ;  /* 0xffffffec008c7947 */ /* 0x000fea000383ffff */
.L_x_177:
[----:B------:R-:W-:Y:S01]  /*7cb0*/  BSSY B0, `(.L_x_196) ;  /* 0x0000006000007945 */ /* 0x000fe20003800000 */
[----:B------:R-:W-:-:S07]  /*7cc0*/  IMAD.MOV.U32 R15, RZ, RZ, -0x1 ;  /* 0xffffffffff0f7424 */ /* 0x000fce00078e00ff */
[----:B-----5:R-:W-:Y:S05]  /*7cd0*/  WARPSYNC.COLLECTIVE R15, `(.L_x_197) ;  /* 0x000000000f0c7348 */ /* 0x020fea0003c00000 */
[----:B------:R-:W-:Y:S02]  /*7ce0*/  ELECT P6, UR62, PT ;  /* 0x00000000003e782f */ /* 0x000fe400038c0000 */
[----:B------:R-:W-:Y:S01]  /*7cf0*/  MOV R14, UR62 ;  /* 0x0000003e000e7c02 */ /* 0x000fe20008000f00 */
[----:B-----5:R-:W-:Y:S10]  /*7d00*/  ENDCOLLECTIVE ;  /* 0x000000000000791b */ /* 0x020ff40003800000 */
.L_x_197:
[----:B------:R-:W-:Y:S05]  /*7d10*/  BSYNC B0 ;  /* 0x0000000000007941 */ /* 0x000fea0003800000 */
.L_x_196:
[----:B------:R-:W-:Y:S05]  /*7d20*/  BRA `(.L_x_198) ;  /* 0xfffffff400e87947 */ /* 0x000fea000383ffff */
.L_x_181:
[----:B0-----:R0:W1:Y:S02]  /*7d30*/  SYNCS.PHASECHK.TRANS64.TRYWAIT P0, [R7+URZ], R2 ;  /* 0x00000002070075a7 */ /* 0x001064000800017f */
[----:B-1----:R-:W-:Y:S05]  /*7d40*/  @!P0 NANOSLEEP.SYNCS 0x989680 ;  /* 0x009896800000895d */ /* 0x002fea0003900000 */
[----:B------:R-:W1:Y:S02]  /*7d50*/  @!P0 SYNCS.PHASECHK.TRANS64 P0, [R7+URZ], R2 ;  /* 0x00000002070085a7 */ /* 0x000e64000800007f */
[----:B-1----:R-:W-:Y:S05]  /*7d60*/  @!P0 BRA `(.L_x_181) ;  /* 0xfffffffc00f08947 */ /* 0x002fea000383ffff */
[----:B------:R-:W-:Y:S05]  /*7d70*/  BRA `(.L_x_199) ;  /* 0xfffffff800287947 */ /* 0x000fea000383ffff */
.L_x_182:
[----:B0-----:R0:W1:Y:S02]  /*7d80*/  SYNCS.PHASECHK.TRANS64.TRYWAIT P0, [R6+URZ], R3 ;  /* 0x00000003060075a7 */ /* 0x001064000800017f */
[----:B-1----:R-:W-:Y:S05]  /*7d90*/  @!P0 NANOSLEEP.SYNCS 0x989680 ;  /* 0x009896800000895d */ /* 0x002fea0003900000 */
[----:B------:R-:W1:Y:S02]  /*7da0*/  @!P0 SYNCS.PHASECHK.TRANS64 P0, [R6+URZ], R3 ;  /* 0x00000003060085a7 */ /* 0x000e64000800007f */
[----:B-1----:R-:W-:Y:S05]  /*7db0*/  @!P0 BRA `(.L_x_182) ;  /* 0xfffffffc00f08947 */ /* 0x002fea000383ffff */
[----:B------:R-:W-:Y:S05]  /*7dc0*/  BRA `(.L_x_200) ;  /* 0xfffffff800387947 */ /* 0x000fea000383ffff */
.L_x_183:
[----:B0-----:R0:W1:Y:S02]  /*7dd0*/  SYNCS.PHASECHK.TRANS64.TRYWAIT P0, [R7+URZ], R4 ;  /* 0x00000004070075a7 */ /* 0x001064000800017f */
[----:B-1----:R-:W-:Y:S05]  /*7de0*/  @!P0 NANOSLEEP.SYNCS 0x989680 ;  /* 0x009896800000895d */ /* 0x002fea0003900000 */
[----:B------:R-:W1:Y:S02]  /*7df0*/  @!P0 SYNCS.PHASECHK.TRANS64 P0, [R7+URZ], R4 ;  /* 0x00000004070085a7 */ /* 0x000e64000800007f */
[----:B-1----:R-:W-:Y:S05]  /*7e00*/  @!P0 BRA `(.L_x_183) ;  /* 0xfffffffc00f08947 */ /* 0x002fea000383ffff */
[----:B------:R-:W-:Y:S05]  /*7e10*/  BRA `(.L_x_201) ;  /* 0xfffffff800487947 */ /* 0x000fea000383ffff */
.L_x_184:
[----:B0-----:R0:W1:Y:S02]  /*7e20*/  SYNCS.PHASECHK.TRANS64.TRYWAIT P0, [R6+URZ], R3 ;  /* 0x00000003060075a7 */ /* 0x001064000800017f */
[----:B-1----:R-:W-:Y:S05]  /*7e30*/  @!P0 NANOSLEEP.SYNCS 0x989680 ;  /* 0x009896800000895d */ /* 0x002fea0003900000 */
[----:B------:R-:W1:Y:S02]  /*7e40*/  @!P0 SYNCS.PHASECHK.TRANS64 P0, [R6+URZ], R3 ;  /* 0x00000003060085a7 */ /* 0x000e64000800007f */
[----:B-1----:R-:W-:Y:S05]  /*7e50*/  @!P0 BRA `(.L_x_184) ;  /* 0xfffffffc00f08947 */ /* 0x002fea000383ffff */
[----:B------:R-:W-:Y:S05]  /*7e60*/  BRA `(.L_x_202) ;  /* 0xfffffff800587947 */ /* 0x000fea000383ffff */
.L_x_185:
[----:B0-----:R0:W1:Y:S02]  /*7e70*/  SYNCS.PHASECHK.TRANS64.TRYWAIT P0, [R7+URZ], R4 ;  /* 0x00000004070075a7 */ /* 0x001064000800017f */
[----:B-1----:R-:W-:Y:S05]  /*7e80*/  @!P0 NANOSLEEP.SYNCS 0x989680 ;  /* 0x009896800000895d */ /* 0x002fea0003900000 */
[----:B------:R-:W1:Y:S02]  /*7e90*/  @!P0 SYNCS.PHASECHK.TRANS64 P0, [R7+URZ], R4 ;  /* 0x00000004070085a7 */ /* 0x000e64000800007f */
[----:B-1----:R-:W-:Y:S05]  /*7ea0*/  @!P0 BRA `(.L_x_185) ;  /* 0xfffffffc00f08947 */ /* 0x002fea000383ffff */
[----:B------:R-:W-:Y:S05]  /*7eb0*/  BRA `(.L_x_203) ;  /* 0xfffffff800687947 */ /* 0x000fea000383ffff */
.L_x_186:
[----:B0-----:R0:W1:Y:S02]  /*7ec0*/  SYNCS.PHASECHK.TRANS64.TRYWAIT P0, [R6+URZ], R3 ;  /* 0x00000003060075a7 */ /* 0x001064000800017f */
[----:B-1----:R-:W-:Y:S05]  /*7ed0*/  @!P0 NANOSLEEP.SYNCS 0x989680 ;  /* 0x009896800000895d */ /* 0x002fea0003900000 */
[----:B------:R-:W1:Y:S02]  /*7ee0*/  @!P0 SYNCS.PHASECHK.TRANS64 P0, [R6+URZ], R3 ;  /* 0x00000003060085a7 */ /* 0x000e64000800007f */
[----:B-1----:R-:W-:Y:S05]  /*7ef0*/  @!P0 BRA `(.L_x_186) ;  /* 0xfffffffc00f08947 */ /* 0x002fea000383ffff */
[----:B------:R-:W-:Y:S05]  /*7f00*/  BRA `(.L_x_204) ;  /* 0xfffffff800787947 */ /* 0x000fea000383ffff */
.L_x_187:
[----:B0-----:R0:W1:Y:S02]  /*7f10*/  SYNCS.PHASECHK.TRANS64.TRYWAIT P0, [R7+URZ], R4 ;  /* 0x00000004070075a7 */ /* 0x001064000800017f */
[----:B-1----:R-:W-:Y:S05]  /*7f20*/  @!P0 NANOSLEEP.SYNCS 0x989680 ;  /* 0x009896800000895d */ /* 0x002fea0003900000 */
[----:B------:R-:W1:Y:S02]  /*7f30*/  @!P0 SYNCS.PHASECHK.TRANS64 P0, [R7+URZ], R4 ;  /* 0x00000004070085a7 */ /* 0x000e64000800007f */
[----:B-1----:R-:W-:Y:S05]  /*7f40*/  @!P0 BRA `(.L_x_187) ;  /* 0xfffffffc00f08947 */ /* 0x002fea000383ffff */
[----:B------:R-:W-:Y:S05]  /*7f50*/  BRA `(.L_x_205) ;  /* 0xfffffff800887947 */ /* 0x000fea000383ffff */
.L_x_188:
[----:B-1----:R1:W2:Y:S02]  /*7f60*/  SYNCS.PHASECHK.TRANS64.TRYWAIT P0, [R6+URZ], R3 ;  /* 0x00000003060075a7 */ /* 0x0022a4000800017f */
[----:B--2---:R-:W-:Y:S05]  /*7f70*/  @!P0 NANOSLEEP.SYNCS 0x989680 ;  /* 0x009896800000895d */ /* 0x004fea0003900000 */
[----:B------:R-:W2:Y:S02]  /*7f80*/  @!P0 SYNCS.PHASECHK.TRANS64 P0, [R6+URZ], R3 ;  /* 0x00000003060085a7 */ /* 0x000ea4000800007f */
[----:B--2---:R-:W-:Y:S05]  /*7f90*/  @!P0 BRA `(.L_x_188) ;  /* 0xfffffffc00f08947 */ /* 0x004fea000383ffff */
[----:B------:R-:W-:Y:S05]  /*7fa0*/  BRA `(.L_x_206) ;  /* 0xfffffff800907947 */ /* 0x000fea000383ffff */
.L_x_207:
[----:B------:R-:W-:-:S00]  /*7fb0*/  BRA `(.L_x_207) ;  /* 0xfffffffc00fc7947 */ /* 0x000fc0000383ffff */
[----:B------:R-:W-:-:S00]  /*7fc0*/  NOP ;  /* 0x0000000000007918 */ /* 0x000fc00000000000 */
        /* <DEDUP_REMOVED lines=11> */
.L_x_208:


//--------------------- .nv.global.init           --------------------------
	.section	.nv.global.init,"aw",@progbits
.nv.global.init:
	.type		$str$22,@object
	.size		$str$22,($str$23 - $str$22)
$str$22:
        /*0000*/ 	.byte	0x6b, 0x5f, 0x74, 0x69, 0x6c, 0x65, 0x5f, 0x63, 0x6f, 0x75, 0x6e, 0x74, 0x20, 0x3e, 0x3d, 0x20
        /*0010*/ 	.byte	0x31, 0x00
	.type		$str$23,@object
	.size		$str$23,(__unnamed_1 - $str$23)
$str$23:
        /*0012*/ 	.byte	0x2f, 0x74, 0x6d, 0x70, 0x2f, 0x63, 0x75, 0x74, 0x6c, 0x61, 0x73, 0x73, 0x5f, 0x73, 0x77, 0x65
        /*0022*/ 	.byte	0x65, 0x70, 0x5f, 0x73, 0x72, 0x63, 0x2f, 0x69, 0x6e, 0x63, 0x6c, 0x75, 0x64, 0x65, 0x2f, 0x63
        /*0032*/ 	.byte	0x75, 0x74, 0x6c, 0x61, 0x73, 0x73, 0x2f, 0x67, 0x65, 0x6d, 0x6d, 0x2f, 0x63, 0x6f, 0x6c, 0x6c
        /*0042*/ 	.byte	0x65, 0x63, 0x74, 0x69, 0x76, 0x65, 0x2f, 0x73, 0x6d, 0x39, 0x30, 0x5f, 0x6d, 0x6d, 0x61, 0x5f
        /*0052*/ 	.byte	0x74, 0x6d, 0x61, 0x5f, 0x67, 0x6d, 0x6d, 0x61, 0x5f, 0x73, 0x73, 0x5f, 0x77, 0x61, 0x72, 0x70
        /*0062*/ 	.byte	0x73, 0x70, 0x65, 0x63, 0x69, 0x61, 0x6c, 0x69, 0x7a, 0x65, 0x64, 0x2e, 0x68, 0x70, 0x70, 0x00
	.type		__unnamed_1,@object
	.size		__unnamed_1,(.L_0 - __unnamed_1)
__unnamed_1:
        /*0072*/ 	.byte	0x76, 0x6f, 0x69, 0x64, 0x20, 0x63, 0x75, 0x74, 0x6c, 0x61, 0x73, 0x73, 0x3a, 0x3a, 0x67, 0x65
        /* <DEDUP_REMOVED lines=179> */
        /*0bb2*/ 	.byte	0x6e, 0x74, 0x69, 0x74, 0x79, 0x5d, 0x00
.L_0:


//--------------------- .nv.shared._ZN7cutlass13device_kernelINS_4gemm6kernel13GemmUniversalIN4cute5tupleIJiiiiEEENS1_10collective13CollectiveMmaINS1_34MainloopSm90TmaGmmaWarpSpecializedILi9ENS5_IJNS4_1CILi1EEESB_SB_EEENS1_32KernelTmaWarpSpecializedPingpongEEENS5_IJNSA_ILi64EEENSA_ILi128EEESF_EEENS_6half_tENS5_IJlSB_lEEESI_SJ_NS4_8TiledMMAINS4_8MMA_AtomIJNS4_4SM904GMMA26MMA_64x128x16_F32F16F16_SSILNSN_5MajorE0ELSP_0ELNSN_7ScaleInE1ELSQ_1EEEEEENS4_6LayoutISC_NS5_IJNSA_ILi0EEESU_SU_EEEEENS5_IJNS4_10UnderscoreESX_SX_EEEEENS4_13SM90_TMA_LOADENS4_14ComposedLayoutINS4_7SwizzleILi3ELi4ELi3EEENS4_18smem_ptr_flag_bitsILi16EEENST_INS5_IJNSA_ILi8EEESF_EEENS5_IJSF_SB_EEEEEEEvNS4_8identityES10_S1A_vS1B_EENS_8epilogue10collective6detail29Sm90TmaWarpSpecializedAdapterINS1E_15DefaultEpilogueISI_SJ_SJ_NS1D_6thread17LinearCombinationISI_Li1EffLNS1I_9ScaleType4KindE0ELNS_15FloatRoundStyleE2ESI_EENS1_15EpilogueDefaultEEEEEvvEEEEvNT_6ParamsE --------------------------
	.section	.nv.shared._ZN7cutlass13device_kernelINS_4gemm6kernel13GemmUniversalIN4cute5tupleIJiiiiEEENS1_10collective13CollectiveMmaINS1_34MainloopSm90TmaGmmaWarpSpecializedILi9ENS5_IJNS4_1CILi1EEESB_SB_EEENS1_32KernelTmaWarpSpecializedPingpongEEENS5_IJNSA_ILi64EEENSA_ILi128EEESF_EEENS_6half_tENS5_IJlSB_lEEESI_SJ_NS4_8TiledMMAINS4_8MMA_AtomIJNS4_4SM904GMMA26MMA_64x128x16_F32F16F16_SSILNSN_5MajorE0ELSP_0ELNSN_7ScaleInE1ELSQ_1EEEEEENS4_6LayoutISC_NS5_IJNSA_ILi0EEESU_SU_EEEEENS5_IJNS4_10UnderscoreESX_SX_EEEEENS4_13SM90_TMA_LOADENS4_14ComposedLayoutINS4_7SwizzleILi3ELi4ELi3EEENS4_18smem_ptr_flag_bitsILi16EEENST_INS5_IJNSA_ILi8EEESF_EEENS5_IJSF_SB_EEEEEEEvNS4_8identityES10_S1A_vS1B_EENS_8epilogue10collective6detail29Sm90TmaWarpSpecializedAdapterINS1E_15DefaultEpilogueISI_SJ_SJ_NS1D_6thread17LinearCombinationISI_Li1EffLNS1I_9ScaleType4KindE0ELNS_15FloatRoundStyleE2ESI_EENS1_15EpilogueDefaultEEEEEvvEEEEvNT_6ParamsE,"aw",@nobits
	.sectionflags	@""
	.align	16
	.zero		1024


//--------------------- .nv.shared.reserved.0     --------------------------
	.section	.nv.shared.reserved.0,"aw",@nobits
	.weak		__nv_reservedSMEM_offset_0_alias
	.size		__nv_reservedSMEM_offset_0_alias, 0, 0
	.other		__nv_reservedSMEM_offset_0_alias,@"STO_CUDA_RESERVED_SHARED STV_DEFAULT"
__nv_reservedSMEM_offset_0_alias:
	.zero		0


//--------------------- .nv.global                --------------------------
	.section	.nv.global,"aw",@nobits
.nv.global:
	.type		_ZN40_INTERNAL_057b8a8b_4_k_cu_2c015c06_162394cute1_E,@object
	.size		_ZN40_INTERNAL_057b8a8b_4_k_cu_2c015c06_162394cute1_E,(_ZN40_INTERNAL_057b8a8b_4_k_cu_2c015c06_162394cuda3std3__45__cpo6cbeginE - _ZN40_INTERNAL_057b8a8b_4_k_cu_2c015c06_162394cute1_E)
_ZN40_INTERNAL_057b8a8b_4_k_cu_2c015c06_162394cute1_E:
	.zero		1
	.type		_ZN40_INTERNAL_057b8a8b_4_k_cu_2c015c06_162394cuda3std3__45__cpo6cbeginE,@object
	.size		_ZN40_INTERNAL_057b8a8b_4_k_cu_2c015c06_162394cuda3std3__45__cpo6cbeginE,(_ZN40_INTERNAL_057b8a8b_4_k_cu_2c015c06_162394cuda3std3__48in_placeE - _ZN40_INTERNAL_057b8a8b_4_k_cu_2c015c06_162394cuda3std3__45__cpo6cbeginE)
_ZN40_INTERNAL_057b8a8b_4_k_cu_2c015c06_162394cuda3std3__45__cpo6cbeginE:
	.zero		1
	.type		_ZN40_INTERNAL_057b8a8b_4_k_cu_2c015c06_162394cuda3std3__48in_placeE,@object
	.size		_ZN40_INTERNAL_057b8a8b_4_k_cu_2c015c06_162394cuda3std3__48in_placeE,(_ZN40_INTERNAL_057b8a8b_4_k_cu_2c015c06_162394cuda3std6ranges3__45__cpo9iter_moveE - _ZN40_INTERNAL_057b8a8b_4_k_cu_2c015c06_162394cuda3std3__48in_placeE)
_ZN40_INTERNAL_057b8a8b_4_k_cu_2c015c06_162394cuda3std3__48in_placeE:
	.zero		1
	.type		_ZN40_INTERNAL_057b8a8b_4_k_cu_2c015c06_162394cuda3std6ranges3__45__cpo9iter_moveE,@object
	.size		_ZN40_INTERNAL_057b8a8b_4_k_cu_2c015c06_162394cuda3std6ranges3__45__cpo9iter_moveE,(_ZN40_INTERNAL_057b8a8b_4_k_cu_2c015c06_162394cuda3std3__45__cpo5beginE - _ZN40_INTERNAL_057b8a8b_4_k_cu_2c015c06_162394cuda3std6ranges3__45__cpo9iter_moveE)
_ZN40_INTERNAL_057b8a8b_4_k_cu_2c015c06_162394cuda3std6ranges3__45__cpo9iter_moveE:
	.zero		1
	.type		_ZN40_INTERNAL_057b8a8b_4_k_cu_2c015c06_162394cuda3std3__45__cpo5beginE,@object
	.size		_ZN40_INTERNAL_057b8a8b_4_k_cu_2c015c06_162394cuda3std3__45__cpo5beginE,(_ZN40_INTERNAL_057b8a8b_4_k_cu_2c015c06_162394cuda3std3__442_GLOBAL__N__057b8a8b_4_k_cu_2c015c06_162396ignoreE - _ZN40_INTERNAL_057b8a8b_4_k_cu_2c015c06_162394cuda3std3__45__cpo5beginE)
_ZN40_INTERNAL_057b8a8b_4_k_cu_2c015c06_162394cuda3std3__45__cpo5beginE:
	.zero		1
	.type		_ZN40_INTERNAL_057b8a8b_4_k_cu_2c015c06_162394cuda3std3__442_GLOBAL__N__057b8a8b_4_k_cu_2c015c06_162396ignoreE,@object
	.size		_ZN40_INTERNAL_057b8a8b_4_k_cu_2c015c06_162394cuda3std3__442_GLOBAL__N__057b8a8b_4_k_cu_2c015c06_162396ignoreE,(_ZN40_INTERNAL_057b8a8b_4_k_cu_2c015c06_162394cute7productE - _ZN40_INTERNAL_057b8a8b_4_k_cu_2c015c06_162394cuda3std3__442_GLOBAL__N__057b8a8b_4_k_cu_2c015c06_162396ignoreE)
_ZN40_INTERNAL_057b8a8b_4_k_cu_2c015c06_162394cuda3std3__442_GLOBAL__N__057b8a8b_4_k_cu_2c015c06_162396ignoreE:
	.zero		1
	.type		_ZN40_INTERNAL_057b8a8b_4_k_cu_2c015c06_162394cute7productE,@object
	.size		_ZN40_INTERNAL_057b8a8b_4_k_cu_2c015c06_162394cute7productE,(_ZN40_INTERNAL_057b8a8b_4_k_cu_2c015c06_162394cuda3std3__45__cpo3endE - _ZN40_INTERNAL_057b8a8b_4_k_cu_2c015c06_162394cute7productE)
_ZN40_INTERNAL_057b8a8b_4_k_cu_2c015c06_162394cute7productE:
	.zero		1
	.type		_ZN40_INTERNAL_057b8a8b_4_k_cu_2c015c06_162394cuda3std3__45__cpo3endE,@object
	.size		_ZN40_INTERNAL_057b8a8b_4_k_cu_2c015c06_162394cuda3std3__45__cpo3endE,(_ZN40_INTERNAL_057b8a8b_4_k_cu_2c015c06_162394cuda3std3__419piecewise_constructE - _ZN40_INTERNAL_057b8a8b_4_k_cu_2c015c06_162394cuda3std3__45__cpo3endE)
_ZN40_INTERNAL_057b8a8b_4_k_cu_2c015c06_162394cuda3std3__45__cpo3endE:
	.zero		1
	.type		_ZN40_INTERNAL_057b8a8b_4_k_cu_2c015c06_162394cuda3std3__419piecewise_constructE,@object
	.size		_ZN40_INTERNAL_057b8a8b_4_k_cu_2c015c06_162394cuda3std3__419piecewise_constructE,(_ZN40_INTERNAL_057b8a8b_4_k_cu_2c015c06_162394cuda3std3__45__cpo4cendE - _ZN40_INTERNAL_057b8a8b_4_k_cu_2c015c06_162394cuda3std3__419piecewise_constructE)
_ZN40_INTERNAL_057b8a8b_4_k_cu_2c015c06_162394cuda3std3__419piecewise_constructE:
	.zero		1
	.type		_ZN40_INTERNAL_057b8a8b_4_k_cu_2c015c06_162394cuda3std3__45__cpo4cendE,@object
	.size		_ZN40_INTERNAL_057b8a8b_4_k_cu_2c015c06_162394cuda3std3__45__cpo4cendE,(_ZN40_INTERNAL_057b8a8b_4_k_cu_2c015c06_162394cuda3std6ranges3__45__cpo4swapE - _ZN40_INTERNAL_057b8a8b_4_k_cu_2c015c06_162394cuda3std3__45__cpo4cendE)
_ZN40_INTERNAL_057b8a8b_4_k_cu_2c015c06_162394cuda3std3__45__cpo4cendE:
	.zero		1
	.type		_ZN40_INTERNAL_057b8a8b_4_k_cu_2c015c06_162394cuda3std6ranges3__45__cpo4swapE,@object
	.size		_ZN40_INTERNAL_057b8a8b_4_k_cu_2c015c06_162394cuda3std6ranges3__45__cpo4swapE,(.L_8 - _ZN40_INTERNAL_057b8a8b_4_k_cu_2c015c06_162394cuda3std6ranges3__45__cpo4swapE)
_ZN40_INTERNAL_057b8a8b_4_k_cu_2c015c06_162394cuda3std6ranges3__45__cpo4swapE:
	.zero		1
.L_8:


//--------------------- .nv.constant0._ZN7cutlass13device_kernelINS_4gemm6kernel13GemmUniversalIN4cute5tupleIJiiiiEEENS1_10collective13CollectiveMmaINS1_34MainloopSm90TmaGmmaWarpSpecializedILi9ENS5_IJNS4_1CILi1EEESB_SB_EEENS1_32KernelTmaWarpSpecializedPingpongEEENS5_IJNSA_ILi64EEENSA_ILi128EEESF_EEENS_6half_tENS5_IJlSB_lEEESI_SJ_NS4_8TiledMMAINS4_8MMA_AtomIJNS4_4SM904GMMA26MMA_64x128x16_F32F16F16_SSILNSN_5MajorE0ELSP_0ELNSN_7ScaleInE1ELSQ_1EEEEEENS4_6LayoutISC_NS5_IJNSA_ILi0EEESU_SU_EEEEENS5_IJNS4_10UnderscoreESX_SX_EEEEENS4_13SM90_TMA_LOADENS4_14ComposedLayoutINS4_7SwizzleILi3ELi4ELi3EEENS4_18smem_ptr_flag_bitsILi16EEENST_INS5_IJNSA_ILi8EEESF_EEENS5_IJSF_SB_EEEEEEEvNS4_8identityES10_S1A_vS1B_EENS_8epilogue10collective6detail29Sm90TmaWarpSpecializedAdapterINS1E_15DefaultEpilogueISI_SJ_SJ_NS1D_6thread17LinearCombinationISI_Li1EffLNS1I_9ScaleType4KindE0ELNS_15FloatRoundStyleE2ESI_EENS1_15EpilogueDefaultEEEEEvvEEEEvNT_6ParamsE --------------------------
	.section	.nv.constant0._ZN7cutlass13device_kernelINS_4gemm6kernel13GemmUniversalIN4cute5tupleIJiiiiEEENS1_10collective13CollectiveMmaINS1_34MainloopSm90TmaGmmaWarpSpecializedILi9ENS5_IJNS4_1CILi1EEESB_SB_EEENS1_32KernelTmaWarpSpecializedPingpongEEENS5_IJNSA_ILi64EEENSA_ILi128EEESF_EEENS_6half_tENS5_IJlSB_lEEESI_SJ_NS4_8TiledMMAINS4_8MMA_AtomIJNS4_4SM904GMMA26MMA_64x128x16_F32F16F16_SSILNSN_5MajorE0ELSP_0ELNSN_7ScaleInE1ELSQ_1EEEEEENS4_6LayoutISC_NS5_IJNSA_ILi0EEESU_SU_EEEEENS5_IJNS4_10UnderscoreESX_SX_EEEEENS4_13SM90_TMA_LOADENS4_14ComposedLayoutINS4_7SwizzleILi3ELi4ELi3EEENS4_18smem_ptr_flag_bitsILi16EEENST_INS5_IJNSA_ILi8EEESF_EEENS5_IJSF_SB_EEEEEEEvNS4_8identityES10_S1A_vS1B_EENS_8epilogue10collective6detail29Sm90TmaWarpSpecializedAdapterINS1E_15DefaultEpilogueISI_SJ_SJ_NS1D_6thread17LinearCombinationISI_Li1EffLNS1I_9ScaleType4KindE0ELNS_15FloatRoundStyleE2ESI_EENS1_15EpilogueDefaultEEEEEvvEEEEvNT_6ParamsE,"a",@progbits
	.sectionflags	@""
	.align	4
.nv.constant0._ZN7cutlass13device_kernelINS_4gemm6kernel13GemmUniversalIN4cute5tupleIJiiiiEEENS1_10collective13CollectiveMmaINS1_34MainloopSm90TmaGmmaWarpSpecializedILi9ENS5_IJNS4_1CILi1EEESB_SB_EEENS1_32KernelTmaWarpSpecializedPingpongEEENS5_IJNSA_ILi64EEENSA_ILi128EEESF_EEENS_6half_tENS5_IJlSB_lEEESI_SJ_NS4_8TiledMMAINS4_8MMA_AtomIJNS4_4SM904GMMA26MMA_64x128x16_F32F16F16_SSILNSN_5MajorE0ELSP_0ELNSN_7ScaleInE1ELSQ_1EEEEEENS4_6LayoutISC_NS5_IJNSA_ILi0EEESU_SU_EEEEENS5_IJNS4_10UnderscoreESX_SX_EEEEENS4_13SM90_TMA_LOADENS4_14ComposedLayoutINS4_7SwizzleILi3ELi4ELi3EEENS4_18smem_ptr_flag_bitsILi16EEENST_INS5_IJNSA_ILi8EEESF_EEENS5_IJSF_SB_EEEEEEEvNS4_8identityES10_S1A_vS1B_EENS_8epilogue10collective6detail29Sm90TmaWarpSpecializedAdapterINS1E_15DefaultEpilogueISI_SJ_SJ_NS1D_6thread17LinearCombinationISI_Li1EffLNS1I_9ScaleType4KindE0ELNS_15FloatRoundStyleE2ESI_EENS1_15EpilogueDefaultEEEEEvvEEEEvNT_6ParamsE:
	.zero		1664


//--------------------- SYMBOLS --------------------------

	.type		.nv.reservedSmem.offset0,@object
	.size		.nv.reservedSmem.offset0,0x4
	.type		__assertfail,@function
